//
// Generated by NVIDIA NVVM Compiler
//
// Compiler Build ID: CL-36424714
// Cuda compilation tools, release 13.0, V13.0.88
// Based on NVVM 20.0.0
//

.version 9.0
.target sm_100
.address_size 64

	// .globl	wmma_bf16_kernel

.visible .entry wmma_bf16_kernel(
	.param .u64 .ptr .align 1 wmma_bf16_kernel_param_0,
	.param .u64 .ptr .align 1 wmma_bf16_kernel_param_1,
	.param .u64 .ptr .align 1 wmma_bf16_kernel_param_2,
	.param .u32 wmma_bf16_kernel_param_3,
	.param .u32 wmma_bf16_kernel_param_4,
	.param .u32 wmma_bf16_kernel_param_5,
	.param .f32 wmma_bf16_kernel_param_6,
	.param .f32 wmma_bf16_kernel_param_7
)
{
	.local .align 16 .b8 	__local_depot0[1056];
	.reg .b64 	%SP;
	.reg .b64 	%SPL;
	.reg .pred 	%p<103>;
	.reg .b32 	%r<169>;
	.reg .b32 	%f<255>;
	.reg .b64 	%rd<70>;

	mov.u64 	%SPL, __local_depot0;
	ld.param.u64 	%rd20, [wmma_bf16_kernel_param_2];
	ld.param.u32 	%r66, [wmma_bf16_kernel_param_3];
	ld.param.u32 	%r69, [wmma_bf16_kernel_param_4];
	ld.param.u32 	%r68, [wmma_bf16_kernel_param_5];
	ld.param.f32 	%f89, [wmma_bf16_kernel_param_6];
	ld.param.f32 	%f90, [wmma_bf16_kernel_param_7];
	cvta.to.global.u64 	%rd1, %rd20;
	add.u64 	%rd2, %SPL, 0;
	mov.u32 	%r70, %ctaid.y;
	mov.u32 	%r71, %ntid.y;
	mov.u32 	%r72, %tid.y;
	mad.lo.s32 	%r1, %r70, %r71, %r72;
	mov.u32 	%r73, %ctaid.x;
	mov.u32 	%r74, %ntid.x;
	mov.u32 	%r75, %tid.x;
	mad.lo.s32 	%r76, %r73, %r74, %r75;
	shl.b32 	%r165, %r1, 4;
	setp.ge.s32 	%p5, %r165, %r66;
	shl.b32 	%r3, %r76, 4;
	setp.ge.s32 	%p6, %r3, %r69;
	or.pred  	%p7, %p5, %p6;
	@%p7 bra 	$L__BB0_76;
	mov.f32 	%f91, 0f00000000;
	st.local.v2.f32 	[%rd2], {%f91, %f91};
	st.local.v2.f32 	[%rd2+8], {%f91, %f91};
	st.local.v2.f32 	[%rd2+16], {%f91, %f91};
	st.local.v2.f32 	[%rd2+24], {%f91, %f91};
	setp.gt.s32 	%p8, %r68, 0;
	@%p8 bra 	$L__BB0_2;
	bra.uni 	$L__BB0_9;
$L__BB0_2:
	mul.lo.s32 	%r159, %r68, %r165;
	add.s32 	%r79, %r68, -1;
	shr.u32 	%r80, %r79, 4;
	add.s32 	%r5, %r80, 1;
	and.b32  	%r6, %r5, 3;
	setp.lt.u32 	%p9, %r68, 49;
	mov.b32 	%r160, 0;
	mov.f32 	%f230, 0f00000000;
	mov.f32 	%f229, %f230;
	mov.f32 	%f228, %f230;
	mov.f32 	%f227, %f230;
	mov.f32 	%f226, %f230;
	mov.f32 	%f225, %f230;
	mov.f32 	%f224, %f230;
	mov.f32 	%f223, %f230;
	@%p9 bra 	$L__BB0_5;
	ld.param.u64 	%rd61, [wmma_bf16_kernel_param_0];
	mul.wide.u32 	%rd22, %r159, 2;
	add.s64 	%rd23, %rd22, %rd61;
	add.s64 	%rd66, %rd23, 64;
	mul.lo.s32 	%r158, %r69, 48;
	shl.b32 	%r157, %r69, 5;
	shl.b32 	%r156, %r69, 4;
	and.b32  	%r82, %r5, 536870908;
	neg.s32 	%r154, %r82;
	mov.f32 	%f230, 0f00000000;
	mov.b32 	%r155, 0;
	cvt.s64.s32 	%rd27, %r3;
	mov.u32 	%r160, %r155;
$L__BB0_4:
	ld.param.u64 	%rd64, [wmma_bf16_kernel_param_1];
	ld.param.u64 	%rd62, [wmma_bf16_kernel_param_0];
	mul.wide.u32 	%rd24, %r159, 2;
	add.s64 	%rd25, %rd62, %rd24;
	wmma.load.a.sync.aligned.row.m16n16k16.bf16 	{%r83, %r84, %r85, %r86}, [%rd25], %r68;
	cvt.s64.s32 	%rd26, %r155;
	add.s64 	%rd28, %rd26, %rd27;
	shl.b64 	%rd29, %rd28, 1;
	add.s64 	%rd30, %rd64, %rd29;
	wmma.load.b.sync.aligned.col.m16n16k16.bf16 	{%r87, %r88, %r89, %r90}, [%rd30], %r69;
	wmma.mma.sync.aligned.row.col.m16n16k16.f32.bf16.bf16.f32 {%f95, %f96, %f97, %f98, %f99, %f100, %f101, %f102}, {%r83, %r84, %r85, %r86}, {%r87, %r88, %r89, %r90}, {%f223, %f224, %f225, %f226, %f227, %f228, %f229, %f230};
	wmma.load.a.sync.aligned.row.m16n16k16.bf16 	{%r91, %r92, %r93, %r94}, [%rd66+-32], %r68;
	cvt.s64.s32 	%rd31, %r156;
	add.s64 	%rd32, %rd31, %rd27;
	shl.b64 	%rd33, %rd32, 1;
	add.s64 	%rd34, %rd64, %rd33;
	wmma.load.b.sync.aligned.col.m16n16k16.bf16 	{%r95, %r96, %r97, %r98}, [%rd34], %r69;
	wmma.mma.sync.aligned.row.col.m16n16k16.f32.bf16.bf16.f32 {%f103, %f104, %f105, %f106, %f107, %f108, %f109, %f110}, {%r91, %r92, %r93, %r94}, {%r95, %r96, %r97, %r98}, {%f95, %f96, %f97, %f98, %f99, %f100, %f101, %f102};
	wmma.load.a.sync.aligned.row.m16n16k16.bf16 	{%r99, %r100, %r101, %r102}, [%rd66], %r68;
	cvt.s64.s32 	%rd35, %r157;
	add.s64 	%rd36, %rd35, %rd27;
	shl.b64 	%rd37, %rd36, 1;
	add.s64 	%rd38, %rd64, %rd37;
	wmma.load.b.sync.aligned.col.m16n16k16.bf16 	{%r103, %r104, %r105, %r106}, [%rd38], %r69;
	wmma.mma.sync.aligned.row.col.m16n16k16.f32.bf16.bf16.f32 {%f111, %f112, %f113, %f114, %f115, %f116, %f117, %f118}, {%r99, %r100, %r101, %r102}, {%r103, %r104, %r105, %r106}, {%f103, %f104, %f105, %f106, %f107, %f108, %f109, %f110};
	wmma.load.a.sync.aligned.row.m16n16k16.bf16 	{%r107, %r108, %r109, %r110}, [%rd66+32], %r68;
	cvt.s64.s32 	%rd39, %r158;
	add.s64 	%rd40, %rd39, %rd27;
	shl.b64 	%rd41, %rd40, 1;
	add.s64 	%rd42, %rd64, %rd41;
	wmma.load.b.sync.aligned.col.m16n16k16.bf16 	{%r111, %r112, %r113, %r114}, [%rd42], %r69;
	wmma.mma.sync.aligned.row.col.m16n16k16.f32.bf16.bf16.f32 {%f223, %f224, %f225, %f226, %f227, %f228, %f229, %f230}, {%r107, %r108, %r109, %r110}, {%r111, %r112, %r113, %r114}, {%f111, %f112, %f113, %f114, %f115, %f116, %f117, %f118};
	add.s32 	%r160, %r160, 64;
	add.s64 	%rd66, %rd66, 128;
	add.s32 	%r159, %r159, 64;
	shl.b32 	%r115, %r69, 6;
	add.s32 	%r158, %r158, %r115;
	add.s32 	%r157, %r157, %r115;
	add.s32 	%r156, %r156, %r115;
	add.s32 	%r155, %r155, %r115;
	add.s32 	%r154, %r154, 4;
	setp.eq.s32 	%p10, %r154, 0;
	@%p10 bra 	$L__BB0_5;
	bra.uni 	$L__BB0_4;
$L__BB0_5:
	setp.eq.s32 	%p11, %r6, 0;
	@%p11 bra 	$L__BB0_8;
	mul.lo.s32 	%r153, %r160, %r69;
	shl.b32 	%r13, %r69, 4;
	mad.lo.s32 	%r152, %r68, %r165, %r160;
	neg.s32 	%r151, %r6;
	cvt.s64.s32 	%rd46, %r3;
$L__BB0_7:
	.pragma "nounroll";
	ld.param.u64 	%rd65, [wmma_bf16_kernel_param_1];
	ld.param.u64 	%rd63, [wmma_bf16_kernel_param_0];
	mul.wide.u32 	%rd43, %r152, 2;
	add.s64 	%rd44, %rd63, %rd43;
	wmma.load.a.sync.aligned.row.m16n16k16.bf16 	{%r116, %r117, %r118, %r119}, [%rd44], %r68;
	cvt.s64.s32 	%rd45, %r153;
	add.s64 	%rd47, %rd45, %rd46;
	shl.b64 	%rd48, %rd47, 1;
	add.s64 	%rd49, %rd65, %rd48;
	wmma.load.b.sync.aligned.col.m16n16k16.bf16 	{%r120, %r121, %r122, %r123}, [%rd49], %r69;
	wmma.mma.sync.aligned.row.col.m16n16k16.f32.bf16.bf16.f32 {%f223, %f224, %f225, %f226, %f227, %f228, %f229, %f230}, {%r116, %r117, %r118, %r119}, {%r120, %r121, %r122, %r123}, {%f223, %f224, %f225, %f226, %f227, %f228, %f229, %f230};
	add.s32 	%r153, %r153, %r13;
	add.s32 	%r152, %r152, 16;
	add.s32 	%r151, %r151, 1;
	setp.ne.s32 	%p12, %r151, 0;
	@%p12 bra 	$L__BB0_7;
$L__BB0_8:
	st.local.v2.f32 	[%rd2], {%f223, %f224};
	st.local.v2.f32 	[%rd2+8], {%f225, %f226};
	st.local.v2.f32 	[%rd2+16], {%f227, %f228};
	st.local.v2.f32 	[%rd2+24], {%f229, %f230};
$L__BB0_9:
	add.s32 	%r22, %r3, 1;
	setp.lt.s32 	%p1, %r22, %r69;
	add.s32 	%r23, %r3, 2;
	add.s32 	%r24, %r3, 4;
	add.s32 	%r25, %r3, 5;
	add.s32 	%r26, %r3, 6;
	add.s32 	%r27, %r3, 7;
	add.s32 	%r28, %r3, 8;
	add.s32 	%r29, %r3, 9;
	add.s32 	%r30, %r3, 10;
	add.s32 	%r31, %r3, 11;
	add.s32 	%r32, %r3, 14;
	add.s32 	%r33, %r3, 15;
	mul.lo.s32 	%r125, %r69, %r1;
	shl.b32 	%r167, %r125, 4;
	add.s32 	%r166, %r167, %r3;
	add.s64 	%rd68, %rd2, 32;
	add.u64 	%rd51, %SPL, 32;
	add.s64 	%rd69, %rd51, 32;
	mov.b32 	%r164, 0;
	cvt.s64.s32 	%rd10, %r3;
	mov.u64 	%rd67, %rd69;
	mov.u32 	%r161, %r165;
	mov.u32 	%r162, %r166;
	mov.u32 	%r163, %r167;
$L__BB0_10:
	setp.ge.s32 	%p14, %r161, %r66;
	mov.f32 	%f239, 0f00000000;
	mov.pred 	%p101, 0;
	@%p14 bra 	$L__BB0_12;
	mul.wide.s32 	%rd52, %r162, 4;
	add.s64 	%rd53, %rd1, %rd52;
	ld.global.f32 	%f239, [%rd53];
	mov.pred 	%p101, %p1;
$L__BB0_12:
	ld.local.f32 	%f121, [%rd68+-32];
	mul.f32 	%f122, %f89, %f121;
	fma.rn.f32 	%f123, %f90, %f239, %f122;
	st.local.f32 	[%rd67+-32], %f123;
	cvt.s64.s32 	%rd54, %r163;
	add.s64 	%rd55, %rd10, %rd54;
	shl.b64 	%rd56, %rd55, 2;
	add.s64 	%rd11, %rd1, %rd56;
	mov.f32 	%f240, 0f00000000;
	not.pred 	%p15, %p101;
	@%p15 bra 	$L__BB0_14;
	ld.global.f32 	%f240, [%rd11+4];
$L__BB0_14:
	setp.ge.s32 	%p16, %r161, %r66;
	setp.ge.s32 	%p17, %r23, %r69;
	ld.local.f32 	%f125, [%rd68+-28];
	mul.f32 	%f126, %f89, %f125;
	fma.rn.f32 	%f127, %f90, %f240, %f126;
	st.local.f32 	[%rd67+-28], %f127;
	mov.f32 	%f241, 0f00000000;
	or.pred  	%p18, %p16, %p17;
	@%p18 bra 	$L__BB0_16;
	ld.global.f32 	%f241, [%rd11+8];
$L__BB0_16:
	setp.ge.s32 	%p19, %r161, %r66;
	add.s32 	%r126, %r3, 3;
	setp.ge.s32 	%p20, %r126, %r69;
	ld.local.f32 	%f129, [%rd68+-24];
	mul.f32 	%f130, %f89, %f129;
	fma.rn.f32 	%f131, %f90, %f241, %f130;
	st.local.f32 	[%rd67+-24], %f131;
	mov.f32 	%f242, 0f00000000;
	or.pred  	%p21, %p19, %p20;
	@%p21 bra 	$L__BB0_18;
	ld.global.f32 	%f242, [%rd11+12];
$L__BB0_18:
	setp.ge.s32 	%p22, %r161, %r66;
	setp.ge.s32 	%p23, %r24, %r69;
	ld.local.f32 	%f133, [%rd68+-20];
	mul.f32 	%f134, %f89, %f133;
	fma.rn.f32 	%f135, %f90, %f242, %f134;
	st.local.f32 	[%rd67+-20], %f135;
	mov.f32 	%f243, 0f00000000;
	or.pred  	%p24, %p22, %p23;
	@%p24 bra 	$L__BB0_20;
	ld.global.f32 	%f243, [%rd11+16];
$L__BB0_20:
	setp.ge.s32 	%p25, %r161, %r66;
	setp.ge.s32 	%p26, %r25, %r69;
	ld.local.f32 	%f137, [%rd68+-16];
	mul.f32 	%f138, %f89, %f137;
	fma.rn.f32 	%f139, %f90, %f243, %f138;
	st.local.f32 	[%rd67+-16], %f139;
	mov.f32 	%f244, 0f00000000;
	or.pred  	%p27, %p25, %p26;
	@%p27 bra 	$L__BB0_22;
	ld.global.f32 	%f244, [%rd11+20];
$L__BB0_22:
	setp.ge.s32 	%p28, %r161, %r66;
	setp.ge.s32 	%p29, %r26, %r69;
	ld.local.f32 	%f141, [%rd68+-12];
	mul.f32 	%f142, %f89, %f141;
	fma.rn.f32 	%f143, %f90, %f244, %f142;
	st.local.f32 	[%rd67+-12], %f143;
	mov.f32 	%f245, 0f00000000;
	or.pred  	%p30, %p28, %p29;
	@%p30 bra 	$L__BB0_24;
	ld.global.f32 	%f245, [%rd11+24];
$L__BB0_24:
	setp.ge.s32 	%p31, %r161, %r66;
	setp.ge.s32 	%p32, %r27, %r69;
	ld.local.f32 	%f145, [%rd68+-8];
	mul.f32 	%f146, %f89, %f145;
	fma.rn.f32 	%f147, %f90, %f245, %f146;
	st.local.f32 	[%rd67+-8], %f147;
	mov.f32 	%f246, 0f00000000;
	or.pred  	%p33, %p31, %p32;
	@%p33 bra 	$L__BB0_26;
	ld.global.f32 	%f246, [%rd11+28];
$L__BB0_26:
	setp.ge.s32 	%p34, %r161, %r66;
	setp.ge.s32 	%p35, %r28, %r69;
	ld.local.f32 	%f149, [%rd68+-4];
	mul.f32 	%f150, %f89, %f149;
	fma.rn.f32 	%f151, %f90, %f246, %f150;
	st.local.f32 	[%rd67+-4], %f151;
	mov.f32 	%f247, 0f00000000;
	or.pred  	%p36, %p34, %p35;
	@%p36 bra 	$L__BB0_28;
	ld.global.f32 	%f247, [%rd11+32];
$L__BB0_28:
	setp.ge.s32 	%p37, %r161, %r66;
	setp.ge.s32 	%p38, %r29, %r69;
	ld.local.f32 	%f153, [%rd68];
	mul.f32 	%f154, %f89, %f153;
	fma.rn.f32 	%f155, %f90, %f247, %f154;
	st.local.f32 	[%rd67], %f155;
	mov.f32 	%f248, 0f00000000;
	or.pred  	%p39, %p37, %p38;
	@%p39 bra 	$L__BB0_30;
	ld.global.f32 	%f248, [%rd11+36];
$L__BB0_30:
	setp.ge.s32 	%p40, %r161, %r66;
	setp.ge.s32 	%p41, %r30, %r69;
	ld.local.f32 	%f157, [%rd68+4];
	mul.f32 	%f158, %f89, %f157;
	fma.rn.f32 	%f159, %f90, %f248, %f158;
	st.local.f32 	[%rd67+4], %f159;
	mov.f32 	%f249, 0f00000000;
	or.pred  	%p42, %p40, %p41;
	@%p42 bra 	$L__BB0_32;
	ld.global.f32 	%f249, [%rd11+40];
$L__BB0_32:
	setp.ge.s32 	%p43, %r161, %r66;
	setp.ge.s32 	%p44, %r31, %r69;
	ld.local.f32 	%f161, [%rd68+8];
	mul.f32 	%f162, %f89, %f161;
	fma.rn.f32 	%f163, %f90, %f249, %f162;
	st.local.f32 	[%rd67+8], %f163;
	mov.f32 	%f250, 0f00000000;
	or.pred  	%p45, %p43, %p44;
	@%p45 bra 	$L__BB0_34;
	ld.global.f32 	%f250, [%rd11+44];
$L__BB0_34:
	setp.ge.s32 	%p46, %r161, %r66;
	add.s32 	%r127, %r3, 12;
	setp.ge.s32 	%p47, %r127, %r69;
	ld.local.f32 	%f165, [%rd68+12];
	mul.f32 	%f166, %f89, %f165;
	fma.rn.f32 	%f167, %f90, %f250, %f166;
	st.local.f32 	[%rd67+12], %f167;
	mov.f32 	%f251, 0f00000000;
	or.pred  	%p48, %p46, %p47;
	@%p48 bra 	$L__BB0_36;
	ld.global.f32 	%f251, [%rd11+48];
$L__BB0_36:
	setp.ge.s32 	%p49, %r161, %r66;
	add.s32 	%r128, %r3, 13;
	setp.ge.s32 	%p50, %r128, %r69;
	ld.local.f32 	%f169, [%rd68+16];
	mul.f32 	%f170, %f89, %f169;
	fma.rn.f32 	%f171, %f90, %f251, %f170;
	st.local.f32 	[%rd67+16], %f171;
	mov.f32 	%f252, 0f00000000;
	or.pred  	%p51, %p49, %p50;
	@%p51 bra 	$L__BB0_38;
	ld.global.f32 	%f252, [%rd11+52];
$L__BB0_38:
	setp.ge.s32 	%p52, %r161, %r66;
	setp.ge.s32 	%p53, %r32, %r69;
	ld.local.f32 	%f173, [%rd68+20];
	mul.f32 	%f174, %f89, %f173;
	fma.rn.f32 	%f175, %f90, %f252, %f174;
	st.local.f32 	[%rd67+20], %f175;
	mov.f32 	%f253, 0f00000000;
	or.pred  	%p54, %p52, %p53;
	@%p54 bra 	$L__BB0_40;
	ld.global.f32 	%f253, [%rd11+56];
$L__BB0_40:
	setp.ge.s32 	%p55, %r161, %r66;
	setp.ge.s32 	%p56, %r33, %r69;
	ld.local.f32 	%f177, [%rd68+24];
	mul.f32 	%f178, %f89, %f177;
	fma.rn.f32 	%f179, %f90, %f253, %f178;
	st.local.f32 	[%rd67+24], %f179;
	mov.f32 	%f254, 0f00000000;
	or.pred  	%p57, %p55, %p56;
	@%p57 bra 	$L__BB0_42;
	ld.global.f32 	%f254, [%rd11+60];
$L__BB0_42:
	ld.local.f32 	%f180, [%rd68+28];
	mul.f32 	%f181, %f89, %f180;
	fma.rn.f32 	%f182, %f90, %f254, %f181;
	st.local.f32 	[%rd67+28], %f182;
	add.s32 	%r164, %r164, 1;
	add.s32 	%r163, %r163, %r69;
	add.s32 	%r162, %r162, %r69;
	add.s32 	%r161, %r161, 1;
	add.s64 	%rd68, %rd68, 64;
	add.s64 	%rd67, %rd67, 64;
	setp.ne.s32 	%p58, %r164, 16;
	@%p58 bra 	$L__BB0_10;
	mov.u32 	%r130, %ctaid.x;
	mov.u32 	%r131, %ntid.x;
	mov.u32 	%r132, %tid.x;
	mad.lo.s32 	%r133, %r130, %r131, %r132;
	shl.b32 	%r134, %r133, 4;
	or.b32  	%r135, %r134, 3;
	setp.lt.s32 	%p3, %r135, %r69;
	mov.b32 	%r168, 0;
$L__BB0_44:
	setp.ge.s32 	%p60, %r165, %r66;
	mov.pred 	%p102, 0;
	@%p60 bra 	$L__BB0_49;
	setp.ge.s32 	%p61, %r22, %r69;
	ld.local.f32 	%f183, [%rd69+-32];
	mul.wide.s32 	%rd57, %r166, 4;
	add.s64 	%rd15, %rd1, %rd57;
	st.global.f32 	[%rd15], %f183;
	@%p61 bra 	$L__BB0_47;
	ld.local.f32 	%f184, [%rd69+-28];
	st.global.f32 	[%rd15+4], %f184;
$L__BB0_47:
	setp.ge.s32 	%p62, %r23, %r69;
	mov.pred 	%p102, %p3;
	@%p62 bra 	$L__BB0_49;
	ld.local.f32 	%f185, [%rd69+-24];
	st.global.f32 	[%rd15+8], %f185;
$L__BB0_49:
	cvt.s64.s32 	%rd58, %r167;
	add.s64 	%rd59, %rd10, %rd58;
	shl.b64 	%rd60, %rd59, 2;
	add.s64 	%rd16, %rd1, %rd60;
	not.pred 	%p63, %p102;
	@%p63 bra 	$L__BB0_51;
	ld.local.f32 	%f186, [%rd69+-20];
	st.global.f32 	[%rd16+12], %f186;
$L__BB0_51:
	setp.ge.s32 	%p64, %r165, %r66;
	setp.ge.s32 	%p65, %r24, %r69;
	or.pred  	%p66, %p64, %p65;
	@%p66 bra 	$L__BB0_53;
	ld.local.f32 	%f187, [%rd69+-16];
	st.global.f32 	[%rd16+16], %f187;
$L__BB0_53:
	setp.ge.s32 	%p67, %r165, %r66;
	setp.ge.s32 	%p68, %r25, %r69;
	or.pred  	%p69, %p67, %p68;
	@%p69 bra 	$L__BB0_55;
	ld.local.f32 	%f188, [%rd69+-12];
	st.global.f32 	[%rd16+20], %f188;
$L__BB0_55:
	setp.ge.s32 	%p70, %r165, %r66;
	setp.ge.s32 	%p71, %r26, %r69;
	or.pred  	%p72, %p70, %p71;
	@%p72 bra 	$L__BB0_57;
	ld.local.f32 	%f189, [%rd69+-8];
	st.global.f32 	[%rd16+24], %f189;
$L__BB0_57:
	setp.ge.s32 	%p73, %r165, %r66;
	setp.ge.s32 	%p74, %r27, %r69;
	or.pred  	%p75, %p73, %p74;
	@%p75 bra 	$L__BB0_59;
	ld.local.f32 	%f190, [%rd69+-4];
	st.global.f32 	[%rd16+28], %f190;
$L__BB0_59:
	setp.ge.s32 	%p76, %r165, %r66;
	setp.ge.s32 	%p77, %r28, %r69;
	or.pred  	%p78, %p76, %p77;
	@%p78 bra 	$L__BB0_61;
	ld.local.f32 	%f191, [%rd69];
	st.global.f32 	[%rd16+32], %f191;
$L__BB0_61:
	setp.ge.s32 	%p79, %r165, %r66;
	setp.ge.s32 	%p80, %r29, %r69;
	or.pred  	%p81, %p79, %p80;
	@%p81 bra 	$L__BB0_63;
	ld.local.f32 	%f192, [%rd69+4];
	st.global.f32 	[%rd16+36], %f192;
$L__BB0_63:
	setp.ge.s32 	%p82, %r165, %r66;
	setp.ge.s32 	%p83, %r30, %r69;
	or.pred  	%p84, %p82, %p83;
	@%p84 bra 	$L__BB0_65;
	ld.local.f32 	%f193, [%rd69+8];
	st.global.f32 	[%rd16+40], %f193;
$L__BB0_65:
	setp.ge.s32 	%p85, %r165, %r66;
	setp.ge.s32 	%p86, %r31, %r69;
	or.pred  	%p87, %p85, %p86;
	@%p87 bra 	$L__BB0_67;
	ld.local.f32 	%f194, [%rd69+12];
	st.global.f32 	[%rd16+44], %f194;
$L__BB0_67:
	setp.ge.s32 	%p88, %r165, %r66;
	or.b32  	%r142, %r134, 12;
	setp.ge.s32 	%p89, %r142, %r69;
	or.pred  	%p90, %p88, %p89;
	@%p90 bra 	$L__BB0_69;
	ld.local.f32 	%f195, [%rd69+16];
	st.global.f32 	[%rd16+48], %f195;
$L__BB0_69:
	setp.ge.s32 	%p91, %r165, %r66;
	or.b32  	%r149, %r134, 13;
	setp.ge.s32 	%p92, %r149, %r69;
	or.pred  	%p93, %p91, %p92;
	@%p93 bra 	$L__BB0_71;
	ld.local.f32 	%f196, [%rd69+20];
	st.global.f32 	[%rd16+52], %f196;
$L__BB0_71:
	setp.ge.s32 	%p94, %r165, %r66;
	setp.ge.s32 	%p95, %r32, %r69;
	or.pred  	%p96, %p94, %p95;
	@%p96 bra 	$L__BB0_73;
	ld.local.f32 	%f197, [%rd69+24];
	st.global.f32 	[%rd16+56], %f197;
$L__BB0_73:
	setp.ge.s32 	%p97, %r165, %r66;
	setp.ge.s32 	%p98, %r33, %r69;
	or.pred  	%p99, %p97, %p98;
	@%p99 bra 	$L__BB0_75;
	ld.local.f32 	%f198, [%rd69+28];
	st.global.f32 	[%rd16+60], %f198;
$L__BB0_75:
	add.s32 	%r168, %r168, 1;
	add.s32 	%r167, %r167, %r69;
	add.s32 	%r166, %r166, %r69;
	add.s32 	%r165, %r165, 1;
	add.s64 	%rd69, %rd69, 64;
	setp.ne.s32 	%p100, %r168, 16;
	@%p100 bra 	$L__BB0_44;
$L__BB0_76:
	ret;

}


// ===== COMPILED SASS (sm_100) =====

	.target	sm_100

	.elftype	@"ET_EXEC"


//--------------------- .note.nv.tkinfo           --------------------------
	.section	.note.nv.tkinfo,"",@"SHT_NOTE"
	.sectionflags	@"SHF_NOTE_NV_TKINFO"
	.tkinfo
        /*0018*/ 	.word	0x00000002
        /*0030*/ 	.string	""
        /*0030*/ 	.string	"ptxas"
        /*0030*/ 	.string	"Cuda compilation tools, release 13.0, V13.0.88"
        /*0030*/ 	.string	"Build cuda_13.0.r13.0/compiler.36424714_0"
        /*0030*/ 	.string	"-arch sm_100 -m 64 "



//--------------------- .note.nv.cuinfo           --------------------------
	.section	.note.nv.cuinfo,"",@"SHT_NOTE"
	.sectionflags	@"SHF_NOTE_NV_CUINFO"
        /*0018*/ 	.short	0x0002
        /*001a*/ 	.short	0x0064
        /*001c*/ 	.short	0x0082
	.zero		2


//--------------------- .nv.info                  --------------------------
	.section	.nv.info,"",@"SHT_CUDA_INFO"
	.align	4


	//----- nvinfo : EIATTR_REGCOUNT
	.align		4
        /*0000*/ 	.byte	0x04, 0x2f
        /*0002*/ 	.short	(.L_1 - .L_0)
	.align		4
.L_0:
        /*0004*/ 	.word	index@(wmma_bf16_kernel)
        /*0008*/ 	.word	0x00000030


	//----- nvinfo : EIATTR_FRAME_SIZE
	.align		4
.L_1:
        /*000c*/ 	.byte	0x04, 0x11
        /*000e*/ 	.short	(.L_3 - .L_2)
	.align		4
.L_2:
        /*0010*/ 	.word	index@(wmma_bf16_kernel)
        /*0014*/ 	.word	0x00000420


	//----- nvinfo : EIATTR_MIN_STACK_SIZE
	.align		4
.L_3:
        /*0018*/ 	.byte	0x04, 0x12
        /*001a*/ 	.short	(.L_5 - .L_4)
	.align		4
.L_4:
        /*001c*/ 	.word	index@(wmma_bf16_kernel)
        /*0020*/ 	.word	0x00000420
.L_5:


//--------------------- .nv.compat                --------------------------
	.section	.nv.compat,"",@"SHT_CUDA_COMPAT_INFO"
	.align	4
        /*0000*/ 	.byte	0x02, 0x09, 0x00, 0x00, 0x02, 0x02, 0x01, 0x00, 0x02, 0x05, 0x05, 0x00, 0x03, 0x07, 0x01, 0x01
        /*0010*/ 	.byte	0x02, 0x03, 0x00, 0x00, 0x02, 0x06, 0x01, 0x00, 0x04, 0x0b, 0x08, 0x00, 0x09, 0x00, 0x00, 0x00
        /*0020*/ 	.byte	0x00, 0x00, 0x00, 0x00


//--------------------- .nv.info.wmma_bf16_kernel --------------------------
	.section	.nv.info.wmma_bf16_kernel,"",@"SHT_CUDA_INFO"
	.sectionflags	@""
	.align	4


	//----- nvinfo : EIATTR_CUDA_API_VERSION
	.align		4
        /*0000*/ 	.byte	0x04, 0x37
        /*0002*/ 	.short	(.L_7 - .L_6)
.L_6:
        /*0004*/ 	.word	0x00000082


	//----- nvinfo : EIATTR_KPARAM_INFO
	.align		4
.L_7:
        /*0008*/ 	.byte	0x04, 0x17
        /*000a*/ 	.short	(.L_9 - .L_8)
.L_8:
        /*000c*/ 	.word	0x00000000
        /*0010*/ 	.short	0x0007
        /*0012*/ 	.short	0x0028
        /*0014*/ 	.byte	0x00, 0xf0, 0x11, 0x00


	//----- nvinfo : EIATTR_KPARAM_INFO
	.align		4
.L_9:
        /*0018*/ 	.byte	0x04, 0x17
        /*001a*/ 	.short	(.L_11 - .L_10)
.L_10:
        /*001c*/ 	.word	0x00000000
        /*0020*/ 	.short	0x0006
        /*0022*/ 	.short	0x0024
        /*0024*/ 	.byte	0x00, 0xf0, 0x11, 0x00


	//----- nvinfo : EIATTR_KPARAM_INFO
	.align		4
.L_11:
        /*0028*/ 	.byte	0x04, 0x17
        /*002a*/ 	.short	(.L_13 - .L_12)
.L_12:
        /*002c*/ 	.word	0x00000000
        /*0030*/ 	.short	0x0005
        /*0032*/ 	.short	0x0020
        /*0034*/ 	.byte	0x00, 0xf0, 0x11, 0x00


	//----- nvinfo : EIATTR_KPARAM_INFO
	.align		4
.L_13:
        /*0038*/ 	.byte	0x04, 0x17
        /*003a*/ 	.short	(.L_15 - .L_14)
.L_14:
        /*003c*/ 	.word	0x00000000
        /*0040*/ 	.short	0x0004
        /*0042*/ 	.short	0x001c
        /*0044*/ 	.byte	0x00, 0xf0, 0x11, 0x00


	//----- nvinfo : EIATTR_KPARAM_INFO
	.align		4
.L_15:
        /*0048*/ 	.byte	0x04, 0x17
        /*004a*/ 	.short	(.L_17 - .L_16)
.L_16:
        /*004c*/ 	.word	0x00000000
        /*0050*/ 	.short	0x0003
        /*0052*/ 	.short	0x0018
        /*0054*/ 	.byte	0x00, 0xf0, 0x11, 0x00


	//----- nvinfo : EIATTR_KPARAM_INFO
	.align		4
.L_17:
        /*0058*/ 	.byte	0x04, 0x17
        /*005a*/ 	.short	(.L_19 - .L_18)
.L_18:
        /*005c*/ 	.word	0x00000000
        /*0060*/ 	.short	0x0002
        /*0062*/ 	.short	0x0010
        /*0064*/ 	.byte	0x00, 0xf5, 0x21, 0x00


	//----- nvinfo : EIATTR_KPARAM_INFO
	.align		4
.L_19:
        /*0068*/ 	.byte	0x04, 0x17
        /*006a*/ 	.short	(.L_21 - .L_20)
.L_20:
        /*006c*/ 	.word	0x00000000
        /*0070*/ 	.short	0x0001
        /*0072*/ 	.short	0x0008
        /*0074*/ 	.byte	0x00, 0xf5, 0x21, 0x00


	//----- nvinfo : EIATTR_KPARAM_INFO
	.align		4
.L_21:
        /*0078*/ 	.byte	0x04, 0x17
        /*007a*/ 	.short	(.L_23 - .L_22)
.L_22:
        /*007c*/ 	.word	0x00000000
        /*0080*/ 	.short	0x0000
        /*0082*/ 	.short	0x0000
        /*0084*/ 	.byte	0x00, 0xf5, 0x21, 0x00


	//----- nvinfo : EIATTR_SPARSE_MMA_MASK
	.align		4
.L_23:
        /*0088*/ 	.byte	0x03, 0x50
        /*008a*/ 	.short	0x0000


	//----- nvinfo : EIATTR_WMMA_USED
	.align		4
        /*008c*/ 	.byte	0x01, 0x2b
	.zero		2


	//----- nvinfo : EIATTR_MAXREG_COUNT
	.align		4
        /*0090*/ 	.byte	0x03, 0x1b
        /*0092*/ 	.short	0x00ff


	//----- nvinfo : EIATTR_MERCURY_ISA_VERSION
	.align		4
        /*0094*/ 	.byte	0x03, 0x5f
        /*0096*/ 	.short	0x0101


	//----- nvinfo : EIATTR_VRC_CTA_INIT_COUNT
	.align		4
        /*0098*/ 	.byte	0x02, 0x4a
	.zero		1
	.zero		1


	//----- nvinfo : EIATTR_EXIT_INSTR_OFFSETS
	.align		4
        /*009c*/ 	.byte	0x04, 0x1c
        /*009e*/ 	.short	(.L_25 - .L_24)


	//   ....[0]....
.L_24:
        /*00a0*/ 	.word	0x000000f0


	//   ....[1]....
        /*00a4*/ 	.word	0x00001d50


	//----- nvinfo : EIATTR_CRS_STACK_SIZE
	.align		4
.L_25:
        /*00a8*/ 	.byte	0x04, 0x1e
        /*00aa*/ 	.short	(.L_27 - .L_26)
.L_26:
        /*00ac*/ 	.word	0x00000000


	//----- nvinfo : EIATTR_CBANK_PARAM_SIZE
	.align		4
.L_27:
        /*00b0*/ 	.byte	0x03, 0x19
        /*00b2*/ 	.short	0x002c


	//----- nvinfo : EIATTR_PARAM_CBANK
	.align		4
        /*00b4*/ 	.byte	0x04, 0x0a
        /*00b6*/ 	.short	(.L_29 - .L_28)
	.align		4
.L_28:
        /*00b8*/ 	.word	index@(.nv.constant0.wmma_bf16_kernel)
        /*00bc*/ 	.short	0x0380
        /*00be*/ 	.short	0x002c


	//----- nvinfo : EIATTR_SW_WAR
	.align		4
.L_29:
        /*00c0*/ 	.byte	0x04, 0x36
        /*00c2*/ 	.short	(.L_31 - .L_30)
.L_30:
        /*00c4*/ 	.word	0x00000008
.L_31:


//--------------------- .nv.callgraph             --------------------------
	.section	.nv.callgraph,"",@"SHT_CUDA_CALLGRAPH"
	.align	4
	.sectionentsize	8
	.align		4
        /*0000*/ 	.word	0x00000000
	.align		4
        /*0004*/ 	.word	0xffffffff
	.align		4
        /*0008*/ 	.word	0x00000000
	.align		4
        /*000c*/ 	.word	0xfffffffe
	.align		4
        /*0010*/ 	.word	0x00000000
	.align		4
        /*0014*/ 	.word	0xfffffffd
	.align		4
        /*0018*/ 	.word	0x00000000
	.align		4
        /*001c*/ 	.word	0xfffffffc


//--------------------- .text.wmma_bf16_kernel    --------------------------
	.section	.text.wmma_bf16_kernel,"ax",@progbits
	.align	128
        .global         wmma_bf16_kernel
        .type           wmma_bf16_kernel,@function
        .size           wmma_bf16_kernel,(.L_x_10 - wmma_bf16_kernel)
        .other          wmma_bf16_kernel,@"STO_CUDA_ENTRY STV_DEFAULT"
wmma_bf16_kernel:
.text.wmma_bf16_kernel:
[----:B------:R-:W0:Y:S01]  /*0000*/  LDC R1, c[0x0][0x37c] ;  /* 0x0000df00ff017b82 */ /* 0x000e220000000800 */
[----:B------:R-:W1:Y:S07]  /*0010*/  S2R R3, SR_TID.X ;  /* 0x0000000000037919 */ /* 0x000e6e0000002100 */
[----:B------:R-:W2:Y:S01]  /*0020*/  LDC R35, c[0x0][0x364] ;  /* 0x0000d900ff237b82 */ /* 0x000ea20000000800 */
[----:B------:R-:W3:Y:S01]  /*0030*/  LDCU.64 UR10, c[0x0][0x398] ;  /* 0x00007300ff0a77ac */ /* 0x000ee20008000a00 */
[----:B0-----:R-:W-:Y:S01]  /*0040*/  VIADD R1, R1, 0xfffffbe0 ;  /* 0xfffffbe001017836 */ /* 0x001fe20000000000 */
[----:B------:R-:W2:Y:S05]  /*0050*/  S2R R0, SR_TID.Y ;  /* 0x0000000000007919 */ /* 0x000eaa0000002200 */
[----:B------:R-:W1:Y:S08]  /*0060*/  S2UR UR5, SR_CTAID.X ;  /* 0x00000000000579c3 */ /* 0x000e700000002500 */
[----:B------:R-:W1:Y:S08]  /*0070*/  LDC R34, c[0x0][0x360] ;  /* 0x0000d800ff227b82 */ /* 0x000e700000000800 */
[----:B------:R-:W2:Y:S01]  /*0080*/  S2UR UR4, SR_CTAID.Y ;  /* 0x00000000000479c3 */ /* 0x000ea20000002600 */
[----:B-1----:R-:W-:-:S04]  /*0090*/  IMAD R34, R34, UR5, R3 ;  /* 0x0000000522227c24 */ /* 0x002fc8000f8e0203 */
[----:B------:R-:W-:Y:S02]  /*00a0*/  IMAD.SHL.U32 R34, R34, 0x10, RZ ;  /* 0x0000001022227824 */ /* 0x000fe400078e00ff */
[----:B--2---:R-:W-:-:S03]  /*00b0*/  IMAD R35, R35, UR4, R0 ;  /* 0x0000000423237c24 */ /* 0x004fc6000f8e0200 */
[----:B---3--:R-:W-:Y:S01]  /*00c0*/  ISETP.GE.AND P0, PT, R34, UR11, PT ;  /* 0x0000000b22007c0c */ /* 0x008fe2000bf06270 */
[----:B------:R-:W-:-:S05]  /*00d0*/  IMAD.SHL.U32 R31, R35, 0x10, RZ ;  /* 0x00000010231f7824 */ /* 0x000fca00078e00ff */
[----:B------:R-:W-:-:S13]  /*00e0*/  ISETP.GE.OR P0, PT, R31, UR10, P0 ;  /* 0x0000000a1f007c0c */ /* 0x000fda0008706670 */
[----:B------:R-:W-:Y:S05]  /*00f0*/  @P0 EXIT ;  /* 0x000000000000094d */ /* 0x000fea0003800000 */
[----:B------:R-:W0:Y:S01]  /*0100*/  LDCU UR14, c[0x0][0x3a0] ;  /* 0x00007400ff0e77ac */ /* 0x000e220008000800 */
[----:B------:R1:W-:Y:S01]  /*0110*/  STL.128 [R1], RZ ;  /* 0x000000ff01007387 */ /* 0x0003e20000100c00 */
[----:B------:R-:W2:Y:S03]  /*0120*/  LDCU.64 UR12, c[0x0][0x358] ;  /* 0x00006b00ff0c77ac */ /* 0x000ea60008000a00 */
[----:B------:R1:W-:Y:S01]  /*0130*/  STL.128 [R1+0x10], RZ ;  /* 0x000010ff01007387 */ /* 0x0003e20000100c00 */
[----:B0-----:R-:W-:-:S09]  /*0140*/  UISETP.GT.AND UP0, UPT, UR14, URZ, UPT ;  /* 0x000000ff0e00728c */ /* 0x001fd2000bf04270 */
[----:B-12---:R-:W-:Y:S05]  /*0150*/  BRA.U !UP0, `(.L_x_0) ;  /* 0x0000000908e87547 */ /* 0x006fea000b800000 */
[----:B------:R-:W-:Y:S01]  /*0160*/  UISETP.GE.U32.AND UP1, UPT, UR14, 0x31, UPT ;  /* 0x000000310e00788c */ /* 0x000fe2000bf26070 */
[----:B------:R-:W-:Y:S01]  /*0170*/  CS2R R10, SRZ ;  /* 0x00000000000a7805 */ /* 0x000fe2000001ff00 */
[----:B------:R-:W-:Y:S01]  /*0180*/  UIADD3 UR4, UPT, UPT, UR14, -0x1, URZ ;  /* 0xffffffff0e047890 */ /* 0x000fe2000fffe0ff */
[----:B------:R-:W-:Y:S01]  /*0190*/  CS2R R8, SRZ ;  /* 0x0000000000087805 */ /* 0x000fe2000001ff00 */
[----:B------:R-:W-:Y:S01]  /*01a0*/  UIADD3 UR5, UPT, UPT, UR14, -0x1, URZ ;  /* 0xffffffff0e057890 */ /* 0x000fe2000fffe0ff */
[----:B------:R-:W-:Y:S01]  /*01b0*/  CS2R R6, SRZ ;  /* 0x0000000000067805 */ /* 0x000fe2000001ff00 */
[----:B------:R-:W-:Y:S01]  /*01c0*/  ULEA.HI UR6, UR4, 0x1, URZ, 0x1c ;  /* 0x0000000104067891 */ /* 0x000fe2000f8fe0ff */
[----:B------:R-:W-:Y:S01]  /*01d0*/  CS2R R4, SRZ ;  /* 0x0000000000047805 */ /* 0x000fe2000001ff00 */
[----:B------:R-:W-:Y:S02]  /*01e0*/  ULEA.HI UR5, UR5, 0x1, URZ, 0x1c ;  /* 0x0000000105057891 */ /* 0x000fe4000f8fe0ff */
[----:B------:R-:W-:Y:S01]  /*01f0*/  ULOP3.LUT UR7, UR6, 0x3, URZ, 0xc0, !UPT ;  /* 0x0000000306077892 */ /* 0x000fe2000f8ec0ff */
[----:B------:R-:W-:-:S03]  /*0200*/  UMOV UR4, URZ ;  /* 0x000000ff00047c82 */ /* 0x000fc60008000000 */
[----:B------:R-:W-:Y:S01]  /*0210*/  UISETP.NE.AND UP0, UPT, UR7, URZ, UPT ;  /* 0x000000ff0700728c */ /* 0x000fe2000bf05270 */
[----:B------:R-:W-:Y:S10]  /*0220*/  BRA.U !UP1, `(.L_x_1) ;  /* 0x0000000509f07547 */ /* 0x000ff4000b800000 */
[----:B------:R-:W0:Y:S01]  /*0230*/  S2R R19, SR_LANEID ;  /* 0x0000000000137919 */ /* 0x000e220000000000 */
[----:B------:R-:W1:Y:S01]  /*0240*/  LDC.64 R36, c[0x0][0x380] ;  /* 0x0000e000ff247b82 */ /* 0x000e620000000a00 */
[----:B------:R-:W-:Y:S01]  /*0250*/  IMAD R30, R31, UR14, RZ ;  /* 0x0000000e1f1e7c24 */ /* 0x000fe2000f8e02ff */
[----:B------:R-:W-:Y:S01]  /*0260*/  USHF.R.U32.HI UR4, URZ, 0x1, UR14 ;  /* 0x00000001ff047899 */ /* 0x000fe2000801160e */
[----:B------:R-:W-:Y:S01]  /*0270*/  IMAD.MOV.U32 R3, RZ, RZ, RZ ;  /* 0x000000ffff037224 */ /* 0x000fe200078e00ff */
[----:B------:R-:W-:Y:S01]  /*0280*/  USHF.R.U32.HI UR6, URZ, 0x1, UR11 ;  /* 0x00000001ff067899 */ /* 0x000fe2000801160b */
[----:B------:R-:W-:Y:S01]  /*0290*/  IMAD.MOV.U32 R11, RZ, RZ, RZ ;  /* 0x000000ffff0b7224 */ /* 0x000fe200078e00ff */
[----:B------:R-:W-:Y:S02]  /*02a0*/  ULOP3.LUT UR5, UR5, 0x1ffffffc, URZ, 0xc0, !UPT ;  /* 0x1ffffffc05057892 */ /* 0x000fe4000f8ec0ff */
[----:B------:R-:W-:Y:S02]  /*02b0*/  UIMAD UR8, UR11, 0x30, URZ ;  /* 0x000000300b0878a4 */ /* 0x000fe4000f8e02ff */
[----:B------:R-:W-:Y:S01]  /*02c0*/  USHF.L.U32 UR9, UR11, 0x5, URZ ;  /* 0x000000050b097899 */ /* 0x000fe200080006ff */
[----:B------:R-:W2:Y:S01]  /*02d0*/  LDCU.64 UR16, c[0x0][0x388] ;  /* 0x00007100ff1077ac */ /* 0x000ea20008000a00 */
[----:B------:R-:W-:Y:S01]  /*02e0*/  USHF.L.U32 UR10, UR11, 0x4, URZ ;  /* 0x000000040b0a7899 */ /* 0x000fe200080006ff */
[----:B-1----:R-:W-:Y:S01]  /*02f0*/  IMAD.WIDE.U32 R16, R30, 0x2, R36 ;  /* 0x000000021e107825 */ /* 0x002fe200078e0024 */
[----:B0-----:R-:W-:-:S02]  /*0300*/  LOP3.LUT R2, R19, 0x3, RZ, 0xc0, !PT ;  /* 0x0000000313027812 */ /* 0x001fc400078ec0ff */
[----:B------:R-:W-:-:S05]  /*0310*/  SHF.R.U32.HI R19, RZ, 0x2, R19 ;  /* 0x00000002ff137819 */ /* 0x000fca0000011613 */
[----:B------:R-:W-:Y:S01]  /*0320*/  IMAD.WIDE.U32 R14, R19, UR4, R2 ;  /* 0x00000004130e7c25 */ /* 0x000fe2000f8e0002 */
[----:B------:R-:W-:-:S03]  /*0330*/  UMOV UR4, URZ ;  /* 0x000000ff00047c82 */ /* 0x000fc60008000000 */
[----:B------:R-:W-:Y:S01]  /*0340*/  IMAD.WIDE.U32 R18, R19, UR6, R2 ;  /* 0x0000000613127c25 */ /* 0x000fe2000f8e0002 */
[----:B------:R-:W-:Y:S01]  /*0350*/  IADD3 R3, P0, PT, R16, 0x40, RZ ;  /* 0x0000004010037810 */ /* 0x000fe20007f1e0ff */
[----:B------:R-:W-:Y:S01]  /*0360*/  UIADD3 UR6, UPT, UPT, -UR5, URZ, URZ ;  /* 0x000000ff05067290 */ /* 0x000fe2000fffe1ff */
[C---:B------:R-:W-:Y:S01]  /*0370*/  SHF.L.U64.HI R13, R14.reuse, 0x2, R15 ;  /* 0x000000020e0d7819 */ /* 0x040fe2000001020f */
[----:B------:R-:W-:Y:S01]  /*0380*/  IMAD.SHL.U32 R14, R14, 0x4, RZ ;  /* 0x000000040e0e7824 */ /* 0x000fe200078e00ff */
[C---:B------:R-:W-:Y:S01]  /*0390*/  SHF.L.U64.HI R0, R18.reuse, 0x2, R19 ;  /* 0x0000000212007819 */ /* 0x040fe20000010213 */
[----:B------:R-:W-:Y:S01]  /*03a0*/  IMAD.SHL.U32 R2, R18, 0x4, RZ ;  /* 0x0000000412027824 */ /* 0x000fe200078e00ff */
[----:B------:R-:W-:Y:S01]  /*03b0*/  SHF.R.S32.HI R15, RZ, 0x1f, R34 ;  /* 0x0000001fff0f7819 */ /* 0x000fe20000011422 */
[----:B------:R-:W-:Y:S01]  /*03c0*/  IMAD.X R12, RZ, RZ, R17, P0 ;  /* 0x000000ffff0c7224 */ /* 0x000fe200000e0611 */
[----:B--2---:R-:W-:-:S06]  /*03d0*/  UMOV UR5, URZ ;  /* 0x000000ff00057c82 */ /* 0x004fcc0008000000 */
.L_x_2:
[----:B------:R-:W-:Y:S01]  /*03e0*/  IADD3 R19, P0, PT, R34, UR5, RZ ;  /* 0x0000000522137c10 */ /* 0x000fe2000ff1e0ff */
[----:B------:R-:W-:Y:S01]  /*03f0*/  IMAD.WIDE.U32 R16, R30, 0x2, R36 ;  /* 0x000000021e107825 */ /* 0x000fe200078e0024 */
[----:B------:R-:W-:-:S03]  /*0400*/  MOV R18, UR5 ;  /* 0x0000000500127c02 */ /* 0x000fc60008000f00 */
[----:B------:R-:W-:Y:S01]  /*0410*/  IMAD.U32 R25, RZ, RZ, UR11 ;  /* 0x0000000bff197e24 */ /* 0x000fe2000f8e00ff */
[----:B------:R-:W-:Y:S02]  /*0420*/  LEA.HI.X.SX32 R18, R18, R15, 0x1, P0 ;  /* 0x0000000f12127211 */ /* 0x000fe400000f0eff */
[----:B------:R-:W-:-:S04]  /*0430*/  LEA R27, P0, R19, UR16, 0x1 ;  /* 0x00000010131b7c11 */ /* 0x000fc8000f8008ff */
[----:B------:R-:W-:Y:S02]  /*0440*/  LEA.HI.X R19, R19, UR17, R18, 0x1, P0 ;  /* 0x0000001113137c11 */ /* 0x000fe400080f0c12 */
[----:B------:R-:W-:Y:S02]  /*0450*/  IADD3 R26, P1, PT, R2, R27, RZ ;  /* 0x0000001b021a7210 */ /* 0x000fe40007f3e0ff */
[----:B------:R-:W-:Y:S01]  /*0460*/  IADD3 R18, P0, PT, R16, R14, RZ ;  /* 0x0000000e10127210 */ /* 0x000fe20007f1e0ff */
[----:B------:R-:W-:Y:S02]  /*0470*/  IMAD.U32 R38, RZ, RZ, UR10 ;  /* 0x0000000aff267e24 */ /* 0x000fe4000f8e00ff */
[----:B------:R-:W-:Y:S02]  /*0480*/  IMAD.X R27, R0, 0x1, R19, P1 ;  /* 0x00000001001b7824 */ /* 0x000fe400008e0613 */
[----:B------:R-:W-:Y:S01]  /*0490*/  IMAD.X R19, R17, 0x1, R13, P0 ;  /* 0x0000000111137824 */ /* 0x000fe200000e060d */
[----:B------:R-:W-:Y:S01]  /*04a0*/  IADD3 R28, P0, PT, R34, UR10, RZ ;  /* 0x0000000a221c7c10 */ /* 0x000fe2000ff1e0ff */
[----:B------:R-:W-:Y:S01]  /*04b0*/  IMAD.U32 R17, RZ, RZ, UR14 ;  /* 0x0000000eff117e24 */ /* 0x000fe2000f8e00ff */
[----:B------:R-:W2:Y:S01]  /*04c0*/  LD.E R32, desc[UR12][R26.64] ;  /* 0x0000000c1a207980 */ /* 0x000ea2000c101900 */
[----:B------:R-:W-:Y:S01]  /*04d0*/  IMAD.WIDE.U32 R24, R25, 0x10, R26 ;  /* 0x0000001019187825 */ /* 0x000fe200078e001a */
[----:B------:R-:W-:-:S02]  /*04e0*/  LEA.HI.X.SX32 R29, R38, R15, 0x1, P0 ;  /* 0x0000000f261d7211 */ /* 0x000fc400000f0eff */
[C---:B------:R-:W-:Y:S01]  /*04f0*/  LEA R45, P1, R28.reuse, UR16, 0x1 ;  /* 0x000000101c2d7c11 */ /* 0x040fe2000f8208ff */
[----:B------:R-:W-:Y:S01]  /*0500*/  IMAD.WIDE.U32 R16, R17, 0x10, R18 ;  /* 0x0000001011107825 */ /* 0x000fe200078e0012 */
[----:B------:R0:W2:Y:S04]  /*0510*/  LD.E R33, desc[UR12][R26.64+0x10] ;  /* 0x0000100c1a217980 */ /* 0x0000a8000c101900 */
[----:B------:R-:W2:Y:S04]  /*0520*/  LD.E R20, desc[UR12][R18.64] ;  /* 0x0000000c12147980 */ /* 0x000ea8000c101900 */
[----:B------:R-:W2:Y:S01]  /*0530*/  LD.E R22, desc[UR12][R18.64+0x10] ;  /* 0x0000100c12167980 */ /* 0x000ea2000c101900 */
[----:B0-----:R-:W-:-:S03]  /*0540*/  LEA.HI.X R27, R28, UR17, R29, 0x1, P1 ;  /* 0x000000111c1b7c11 */ /* 0x001fc600088f0c1d */
[----:B------:R-:W2:Y:S04]  /*0550*/  LD.E R21, desc[UR12][R16.64] ;  /* 0x0000000c10157980 */ /* 0x000ea8000c101900 */
[----:B------:R-:W2:Y:S04]  /*0560*/  LD.E R23, desc[UR12][R16.64+0x10] ;  /* 0x0000100c10177980 */ /* 0x000ea8000c101900 */
[----:B------:R-:W3:Y:S04]  /*0570*/  LD.E R28, desc[UR12][R24.64] ;  /* 0x0000000c181c7980 */ /* 0x000ee8000c101900 */
[----:B------:R-:W3:Y:S01]  /*0580*/  LD.E R29, desc[UR12][R24.64+0x10] ;  /* 0x0000100c181d7980 */ /* 0x000ee2000c101900 */
[----:B------:R-:W-:-:S05]  /*0590*/  IADD3 R40, P0, PT, R3, R14, RZ ;  /* 0x0000000e03287210 */ /* 0x000fca0007f1e0ff */
[----:B------:R-:W-:Y:S01]  /*05a0*/  IMAD.X R41, R12, 0x1, R13, P0 ;  /* 0x000000010c297824 */ /* 0x000fe200000e060d */
[----:B------:R-:W-:Y:S01]  /*05b0*/  IADD3 R44, P0, PT, R45, R2, RZ ;  /* 0x000000022d2c7210 */ /* 0x000fe20007f1e0ff */
[----:B------:R-:W-:Y:S02]  /*05c0*/  IMAD.U32 R39, RZ, RZ, UR14 ;  /* 0x0000000eff277e24 */ /* 0x000fe4000f8e00ff */
[----:B------:R-:W-:Y:S01]  /*05d0*/  IMAD.U32 R43, RZ, RZ, UR11 ;  /* 0x0000000bff2b7e24 */ /* 0x000fe2000f8e00ff */
[----:B------:R-:W-:Y:S01]  /*05e0*/  IADD3.X R45, PT, PT, R27, R0, RZ, P0, !PT ;  /* 0x000000001b2d7210 */ /* 0x000fe200007fe4ff */
[----:B------:R-:W-:Y:S01]  /*05f0*/  IMAD.WIDE.U32 R38, R39, 0x10, R40 ;  /* 0x0000001027267825 */ /* 0x000fe200078e0028 */
[----:B------:R-:W4:Y:S03]  /*0600*/  LD.E R16, desc[UR12][R40.64+-0x20] ;  /* 0xffffe00c28107980 */ /* 0x000f26000c101900 */
[----:B------:R-:W-:Y:S01]  /*0610*/  IMAD.WIDE.U32 R42, R43, 0x10, R44 ;  /* 0x000000102b2a7825 */ /* 0x000fe200078e002c */
[----:B------:R-:W4:Y:S04]  /*0620*/  LD.E R18, desc[UR12][R40.64+-0x10] ;  /* 0xfffff00c28127980 */ /* 0x000f28000c101900 */
[----:B------:R-:W4:Y:S04]  /*0630*/  LD.E R17, desc[UR12][R38.64+-0x20] ;  /* 0xffffe00c26117980 */ /* 0x000f28000c101900 */
[----:B------:R-:W4:Y:S04]  /*0640*/  LD.E R19, desc[UR12][R38.64+-0x10] ;  /* 0xfffff00c26137980 */ /* 0x000f28000c101900 */
[----:B------:R-:W4:Y:S04]  /*0650*/  LD.E R26, desc[UR12][R44.64] ;  /* 0x0000000c2c1a7980 */ /* 0x000f28000c101900 */
[----:B------:R-:W4:Y:S04]  /*0660*/  LD.E R27, desc[UR12][R44.64+0x10] ;  /* 0x0000100c2c1b7980 */ /* 0x000f28000c101900 */
[----:B------:R-:W5:Y:S04]  /*0670*/  LD.E R24, desc[UR12][R42.64] ;  /* 0x0000000c2a187980 */ /* 0x000f68000c101900 */
[----:B------:R0:W5:Y:S02]  /*0680*/  LD.E R25, desc[UR12][R42.64+0x10] ;  /* 0x0000100c2a197980 */ /* 0x000164000c101900 */
[----:B0-----:R-:W-:-:S02]  /*0690*/  IMAD.U32 R43, RZ, RZ, UR11 ;  /* 0x0000000bff2b7e24 */ /* 0x001fc4000f8e00ff */
[----:B------:R-:W-:Y:S01]  /*06a0*/  IMAD.U32 R45, RZ, RZ, UR11 ;  /* 0x0000000bff2d7e24 */ /* 0x000fe2000f8e00ff */
[C---:B--2---:R-:W-:Y:S08]  /*06b0*/  HMMA.16816.F32.BF16 R4, R20.reuse, R32, R4 ;  /* 0x000000201404723c */ /* 0x044ff00000041804 */
[----:B---3--:R-:W-:Y:S01]  /*06c0*/  HMMA.16816.F32.BF16 R20, R20, R28, R8 ;  /* 0x0000001c1414723c */ /* 0x008fe20000041808 */
[----:B------:R-:W-:Y:S01]  /*06d0*/  IMAD.U32 R8, RZ, RZ, UR9 ;  /* 0x00000009ff087e24 */ /* 0x000fe2000f8e00ff */
[----:B------:R-:W-:-:S04]  /*06e0*/  IADD3 R9, P0, PT, R34, UR9, RZ ;  /* 0x0000000922097c10 */ /* 0x000fc8000ff1e0ff */
[----:B------:R-:W-:Y:S02]  /*06f0*/  LEA.HI.X.SX32 R8, R8, R15, 0x1, P0 ;  /* 0x0000000f08087211 */ /* 0x000fe400000f0eff */
[----:B------:R-:W-:-:S04]  /*0700*/  LEA R11, P0, R9, UR16, 0x1 ;  /* 0x00000010090b7c11 */ /* 0x000fc8000f8008ff */
[----:B------:R-:W-:Y:S02]  /*0710*/  LEA.HI.X R9, R9, UR17, R8, 0x1, P0 ;  /* 0x0000001109097c11 */ /* 0x000fe400080f0c08 */
[----:B------:R-:W-:Y:S01]  /*0720*/  IADD3 R10, P0, PT, R11, R2, RZ ;  /* 0x000000020b0a7210 */ /* 0x000fe20007f1e0ff */
[----:B------:R-:W-:-:S04]  /*0730*/  IMAD.U32 R28, RZ, RZ, UR8 ;  /* 0x00000008ff1c7e24 */ /* 0x000fc8000f8e00ff */
[----:B------:R-:W-:Y:S01]  /*0740*/  IMAD.X R11, R9, 0x1, R0, P0 ;  /* 0x00000001090b7824 */ /* 0x000fe200000e0600 */
[----:B------:R-:W-:Y:S01]  /*0750*/  IADD3 R8, P0, PT, R34, UR8, RZ ;  /* 0x0000000822087c10 */ /* 0x000fe2000ff1e0ff */
[----:B------:R-:W-:-:S05]  /*0760*/  IMAD.WIDE.U32 R42, R43, 0x10, R10 ;  /* 0x000000102b2a7825 */ /* 0x000fca00078e000a */
[----:B------:R-:W2:Y:S04]  /*0770*/  LD.E R32, desc[UR12][R42.64] ;  /* 0x0000000c2a207980 */ /* 0x000ea8000c101900 */
[----:B------:R-:W2:Y:S01]  /*0780*/  LD.E R33, desc[UR12][R42.64+0x10] ;  /* 0x0000100c2a217980 */ /* 0x000ea2000c101900 */
[C---:B----4-:R-:W-:Y:S03]  /*0790*/  HMMA.16816.F32.BF16 R4, R16.reuse, R26, R4 ;  /* 0x0000001a1004723c */ /* 0x050fe60000041804 */
[----:B------:R-:W3:Y:S04]  /*07a0*/  LD.E R26, desc[UR12][R10.64] ;  /* 0x0000000c0a1a7980 */ /* 0x000ee8000c101900 */
[----:B------:R-:W3:Y:S01]  /*07b0*/  LD.E R27, desc[UR12][R10.64+0x10] ;  /* 0x0000100c0a1b7980 */ /* 0x000ee2000c101900 */
[----:B-----5:R-:W-:Y:S01]  /*07c0*/  HMMA.16816.F32.BF16 R20, R16, R24, R20 ;  /* 0x000000181014723c */ /* 0x020fe20000041814 */
[----:B------:R-:W-:-:S02]  /*07d0*/  LEA.HI.X.SX32 R25, R28, R15, 0x1, P0 ;  /* 0x0000000f1c197211 */ /* 0x000fc400000f0eff */
[----:B------:R-:W3:Y:S01]  /*07e0*/  LD.E R16, desc[UR12][R40.64] ;  /* 0x0000000c28107980 */ /* 0x000ee2000c101900 */
[----:B------:R-:W-:-:S03]  /*07f0*/  LEA R9, P0, R8, UR16, 0x1 ;  /* 0x0000001008097c11 */ /* 0x000fc6000f8008ff */
[----:B------:R-:W3:Y:S04]  /*0800*/  LD.E R18, desc[UR12][R40.64+0x10] ;  /* 0x0000100c28127980 */ /* 0x000ee8000c101900 */
[----:B------:R-:W3:Y:S04]  /*0810*/  LD.E R17, desc[UR12][R38.64] ;  /* 0x0000000c26117980 */ /* 0x000ee8000c101900 */
[----:B------:R-:W3:Y:S01]  /*0820*/  LD.E R19, desc[UR12][R38.64+0x10] ;  /* 0x0000100c26137980 */ /* 0x000ee2000c101900 */
[----:B------:R-:W-:Y:S02]  /*0830*/  LEA.HI.X R25, R8, UR17, R25, 0x1, P0 ;  /* 0x0000001108197c11 */ /* 0x000fe400080f0c19 */
[----:B------:R-:W-:Y:S01]  /*0840*/  IADD3 R8, P0, PT, R9, R2, RZ ;  /* 0x0000000209087210 */ /* 0x000fe20007f1e0ff */
[----:B------:R-:W4:Y:S04]  /*0850*/  LD.E R10, desc[UR12][R40.64+0x30] ;  /* 0x0000300c280a7980 */ /* 0x000f28000c101900 */
[----:B------:R-:W-:Y:S01]  /*0860*/  IMAD.X R9, R25, 0x1, R0, P0 ;  /* 0x0000000119097824 */ /* 0x000fe200000e0600 */
[----:B------:R-:W4:Y:S01]  /*0870*/  LD.E R11, desc[UR12][R38.64+0x30] ;  /* 0x0000300c260b7980 */ /* 0x000f22000c101900 */
[----:B------:R-:W-:-:S03]  /*0880*/  IMAD.WIDE.U32 R44, R45, 0x10, R8 ;  /* 0x000000102d2c7825 */ /* 0x000fc600078e0008 */
[----:B------:R-:W4:Y:S04]  /*0890*/  LD.E R28, desc[UR12][R8.64] ;  /* 0x0000000c081c7980 */ /* 0x000f28000c101900 */
[----:B------:R-:W4:Y:S04]  /*08a0*/  LD.E R29, desc[UR12][R8.64+0x10] ;  /* 0x0000100c081d7980 */ /* 0x000f28000c101900 */
[----:B------:R-:W5:Y:S04]  /*08b0*/  LD.E R24, desc[UR12][R44.64] ;  /* 0x0000000c2c187980 */ /* 0x000f68000c101900 */
[----:B------:R-:W5:Y:S04]  /*08c0*/  LD.E R25, desc[UR12][R44.64+0x10] ;  /* 0x0000100c2c197980 */ /* 0x000f68000c101900 */
[----:B------:R-:W4:Y:S04]  /*08d0*/  LD.E R8, desc[UR12][R40.64+0x20] ;  /* 0x0000200c28087980 */ /* 0x000f28000c101900 */
[----:B------:R-:W4:Y:S01]  /*08e0*/  LD.E R9, desc[UR12][R38.64+0x20] ;  /* 0x0000200c26097980 */ /* 0x000f22000c101900 */
[----:B------:R-:W-:-:S04]  /*08f0*/  UIADD3 UR6, UPT, UPT, UR6, 0x4, URZ ;  /* 0x0000000406067890 */ /* 0x000fc8000fffe0ff */
[----:B------:R-:W-:Y:S01]  /*0900*/  UISETP.NE.AND UP1, UPT, UR6, URZ, UPT ;  /* 0x000000ff0600728c */ /* 0x000fe2000bf25270 */
[----:B------:R-:W-:Y:S02]  /*0910*/  IADD3 R3, P0, PT, R3, 0x80, RZ ;  /* 0x0000008003037810 */ /* 0x000fe40007f1e0ff */
[----:B------:R-:W-:-:S03]  /*0920*/  IADD3 R30, PT, PT, R30, 0x40, RZ ;  /* 0x000000401e1e7810 */ /* 0x000fc60007ffe0ff */
[----:B------:R-:W-:Y:S01]  /*0930*/  IMAD.X R12, RZ, RZ, R12, P0 ;  /* 0x000000ffff0c7224 */ /* 0x000fe200000e060c */
[----:B------:R-:W-:Y:S02]  /*0940*/  UIADD3 UR4, UPT, UPT, UR4, 0x40, URZ ;  /* 0x0000004004047890 */ /* 0x000fe4000fffe0ff */
[----:B------:R-:W-:Y:S02]  /*0950*/  ULEA UR8, UR11, UR8, 0x6 ;  /* 0x000000080b087291 */ /* 0x000fe4000f8e30ff */
[----:B------:R-:W-:Y:S02]  /*0960*/  ULEA UR9, UR11, UR9, 0x6 ;  /* 0x000000090b097291 */ /* 0x000fe4000f8e30ff */
[----:B------:R-:W-:Y:S02]  /*0970*/  ULEA UR10, UR11, UR10, 0x6 ;  /* 0x0000000a0b0a7291 */ /* 0x000fe4000f8e30ff */
[----:B------:R-:W-:Y:S01]  /*0980*/  ULEA UR5, UR11, UR5, 0x6 ;  /* 0x000000050b057291 */ /* 0x000fe2000f8e30ff */
[C---:B---3--:R-:W-:Y:S08]  /*0990*/  HMMA.16816.F32.BF16 R4, R16.reuse, R26, R4 ;  /* 0x0000001a1004723c */ /* 0x048ff00000041804 */
[----:B--2---:R-:W-:-:S12]  /*09a0*/  HMMA.16816.F32.BF16 R20, R16, R32, R20 ;  /* 0x000000201014723c */ /* 0x004fd80000041814 */
[C---:B----4-:R-:W-:Y:S08]  /*09b0*/  HMMA.16816.F32.BF16 R4, R8.reuse, R28, R4 ;  /* 0x0000001c0804723c */ /* 0x050ff00000041804 */
[----:B-----5:R-:W-:Y:S01]  /*09c0*/  HMMA.16816.F32.BF16 R8, R8, R24, R20 ;  /* 0x000000180808723c */ /* 0x020fe20000041814 */
[----:B------:R-:W-:-:S04]  /*09d0*/  NOP ;  /* 0x0000000000007918 */ /* 0x000fc80000000000 */
[----:B------:R-:W-:-:S15]  /*09e0*/  BRA.U UP1, `(.L_x_2) ;  /* 0xfffffff9017c7547 */ /* 0x000fde000b83ffff */
.L_x_1:
[----:B------:R-:W-:Y:S05]  /*09f0*/  BRA.U !UP0, `(.L_x_3) ;  /* 0x0000000108b87547 */ /* 0x000fea000b800000 */
[----:B------:R-:W0:Y:S01]  /*0a00*/  S2R R0, SR_LANEID ;  /* 0x0000000000007919 */ /* 0x000e220000000000 */
[----:B------:R-:W-:Y:S01]  /*0a10*/  USHF.R.U32.HI UR5, URZ, 0x1, UR14 ;  /* 0x00000001ff057899 */ /* 0x000fe2000801160e */
[----:B------:R-:W-:Y:S01]  /*0a20*/  IMAD.MOV.U32 R17, RZ, RZ, RZ ;  /* 0x000000ffff117224 */ /* 0x000fe200078e00ff */
[----:B------:R-:W-:Y:S01]  /*0a30*/  USHF.R.U32.HI UR8, URZ, 0x1, UR11 ;  /* 0x00000001ff087899 */ /* 0x000fe2000801160b */
[----:B------:R-:W1:Y:S01]  /*0a40*/  LDCU.64 UR16, c[0x0][0x388] ;  /* 0x00007100ff1077ac */ /* 0x000e620008000a00 */
[----:B------:R-:W-:Y:S01]  /*0a50*/  UIMAD UR6, UR4, UR11, URZ ;  /* 0x0000000b040672a4 */ /* 0x000fe2000f8e02ff */
[----:B0-----:R-:W-:Y:S02]  /*0a60*/  LOP3.LUT R16, R0, 0x3, RZ, 0xc0, !PT ;  /* 0x0000000300107812 */ /* 0x001fe400078ec0ff */
[----:B------:R-:W-:Y:S01]  /*0a70*/  SHF.R.U32.HI R13, RZ, 0x2, R0 ;  /* 0x00000002ff0d7819 */ /* 0x000fe20000011600 */
[----:B------:R-:W-:-:S04]  /*0a80*/  IMAD.U32 R0, RZ, RZ, UR14 ;  /* 0x0000000eff007e24 */ /* 0x000fc8000f8e00ff */
[----:B------:R-:W-:Y:S01]  /*0a90*/  IMAD.WIDE.U32 R2, R13, UR5, R16 ;  /* 0x000000050d027c25 */ /* 0x000fe2000f8e0010 */
[----:B------:R-:W-:-:S03]  /*0aa0*/  UIADD3 UR5, UPT, UPT, -UR7, URZ, URZ ;  /* 0x000000ff07057290 */ /* 0x000fc6000fffe1ff */
[----:B------:R-:W-:Y:S01]  /*0ab0*/  IMAD.WIDE.U32 R16, R13, UR8, R16 ;  /* 0x000000080d107c25 */ /* 0x000fe2000f8e0010 */
[----:B------:R-:W-:-:S03]  /*0ac0*/  SHF.L.U64.HI R37, R2, 0x2, R3 ;  /* 0x0000000202257819 */ /* 0x000fc60000010203 */
[----:B------:R-:W-:Y:S01]  /*0ad0*/  IMAD R27, R31, R0, UR4 ;  /* 0x000000041f1b7e24 */ /* 0x000fe2000f8e0200 */
[----:B-1----:R-:W-:-:S07]  /*0ae0*/  SHF.L.U64.HI R39, R16, 0x2, R17 ;  /* 0x0000000210277819 */ /* 0x002fce0000010211 */
.L_x_4:
[----:B------:R-:W0:Y:S01]  /*0af0*/  LDC.64 R12, c[0x0][0x380] ;  /* 0x0000e000ff0c7b82 */ /* 0x000e220000000a00 */
[----:B------:R-:W-:Y:S02]  /*0b00*/  USHF.R.S32.HI UR4, URZ, 0x1f, UR6 ;  /* 0x0000001fff047899 */ /* 0x000fe40008011406 */
[C---:B------:R-:W-:Y:S01]  /*0b10*/  IADD3 R0, P0, PT, R34.reuse, UR6, RZ ;  /* 0x0000000622007c10 */ /* 0x040fe2000ff1e0ff */
[----:B------:R-:W-:Y:S02]  /*0b20*/  IMAD.U32 R25, RZ, RZ, UR11 ;  /* 0x0000000bff197e24 */ /* 0x000fe4000f8e00ff */
[----:B------:R-:W-:Y:S01]  /*0b30*/  IMAD.U32 R21, RZ, RZ, UR14 ;  /* 0x0000000eff157e24 */ /* 0x000fe2000f8e00ff */
[----:B------:R-:W-:Y:S02]  /*0b40*/  LEA.HI.X.SX32 R15, R34, UR4, 0x1, P0 ;  /* 0x00000004220f7c11 */ /* 0x000fe400080f0eff */
[----:B------:R-:W-:-:S04]  /*0b50*/  LEA R23, P0, R0, UR16, 0x1 ;  /* 0x0000001000177c11 */ /* 0x000fc8000f8008ff */
[----:B------:R-:W-:Y:S02]  /*0b60*/  LEA.HI.X R0, R0, UR17, R15, 0x1, P0 ;  /* 0x0000001100007c11 */ /* 0x000fe400080f0c0f */
[----:B------:R-:W-:-:S05]  /*0b70*/  LEA R22, P1, R16, R23, 0x2 ;  /* 0x0000001710167211 */ /* 0x000fca00078210ff */
[----:B------:R-:W-:Y:S02]  /*0b80*/  IMAD.X R23, R0, 0x1, R39, P1 ;  /* 0x0000000100177824 */ /* 0x000fe400008e0627 */
[----:B0-----:R-:W-:-:S03]  /*0b90*/  IMAD.WIDE.U32 R12, R27, 0x2, R12 ;  /* 0x000000021b0c7825 */ /* 0x001fc600078e000c */
[----:B------:R-:W2:Y:S01]  /*0ba0*/  LD.E R28, desc[UR12][R22.64] ;  /* 0x0000000c161c7980 */ /* 0x000ea2000c101900 */
[----:B------:R-:W-:Y:S01]  /*0bb0*/  IMAD.WIDE.U32 R24, R25, 0x10, R22 ;  /* 0x0000001019187825 */ /* 0x000fe200078e0016 */
[----:B------:R-:W-:Y:S02]  /*0bc0*/  LEA R18, P0, R2, R12, 0x2 ;  /* 0x0000000c02127211 */ /* 0x000fe400078010ff */
[----:B------:R-:W2:Y:S03]  /*0bd0*/  LD.E R29, desc[UR12][R22.64+0x10] ;  /* 0x0000100c161d7980 */ /* 0x000ea6000c101900 */
[----:B------:R-:W-:Y:S01]  /*0be0*/  IMAD.X R19, R13, 0x1, R37, P0 ;  /* 0x000000010d137824 */ /* 0x000fe200000e0625 */
[----:B------:R-:W3:Y:S01]  /*0bf0*/  LD.E R32, desc[UR12][R24.64] ;  /* 0x0000000c18207980 */ /* 0x000ee2000c101900 */
[----:B------:R-:W-:-:S03]  /*0c00*/  IMAD.WIDE.U32 R20, R21, 0x10, R18 ;  /* 0x0000001015147825 */ /* 0x000fc600078e0012 */
[----:B------:R-:W2:Y:S04]  /*0c10*/  LD.E R12, desc[UR12][R18.64] ;  /* 0x0000000c120c7980 */ /* 0x000ea8000c101900 */
[----:B------:R-:W2:Y:S04]  /*0c20*/  LD.E R14, desc[UR12][R18.64+0x10] ;  /* 0x0000100c120e7980 */ /* 0x000ea8000c101900 */
[----:B------:R-:W2:Y:S04]  /*0c30*/  LD.E R13, desc[UR12][R20.64] ;  /* 0x0000000c140d7980 */ /* 0x000ea8000c101900 */
[----:B------:R-:W2:Y:S04]  /*0c40*/  LD.E R15, desc[UR12][R20.64+0x10] ;  /* 0x0000100c140f7980 */ /* 0x000ea8000c101900 */
[----:B------:R-:W3:Y:S01]  /*0c50*/  LD.E R33, desc[UR12][R24.64+0x10] ;  /* 0x0000100c18217980 */ /* 0x000ee2000c101900 */
[----:B------:R-:W-:-:S04]  /*0c60*/  UIADD3 UR5, UPT, UPT, UR5, 0x1, URZ ;  /* 0x0000000105057890 */ /* 0x000fc8000fffe0ff */
[----:B------:R-:W-:Y:S01]  /*0c70*/  UISETP.NE.AND UP0, UPT, UR5, URZ, UPT ;  /* 0x000000ff0500728c */ /* 0x000fe2000bf05270 */
[----:B------:R-:W-:Y:S01]  /*0c80*/  IADD3 R27, PT, PT, R27, 0x10, RZ ;  /* 0x000000101b1b7810 */ /* 0x000fe20007ffe0ff */
[----:B------:R-:W-:Y:S01]  /*0c90*/  ULEA UR6, UR11, UR6, 0x4 ;  /* 0x000000060b067291 */ /* 0x000fe2000f8e20ff */
[C---:B--2---:R-:W-:Y:S08]  /*0ca0*/  HMMA.16816.F32.BF16 R4, R12.reuse, R28, R4 ;  /* 0x0000001c0c04723c */ /* 0x044ff00000041804 */
[----:B---3--:R-:W-:Y:S01]  /*0cb0*/  HMMA.16816.F32.BF16 R8, R12, R32, R8 ;  /* 0x000000200c08723c */ /* 0x008fe20000041808 */
[----:B------:R-:W-:-:S04]  /*0cc0*/  NOP ;  /* 0x0000000000007918 */ /* 0x000fc80000000000 */
[----:B------:R-:W-:-:S15]  /*0cd0*/  BRA.U UP0, `(.L_x_4) ;  /* 0xfffffffd00847547 */ /* 0x000fde000b83ffff */
.L_x_3:
[----:B------:R0:W-:Y:S04]  /*0ce0*/  STL.128 [R1], R4 ;  /* 0x0000000401007387 */ /* 0x0001e80000100c00 */
[----:B------:R0:W-:Y:S02]  /*0cf0*/  STL.128 [R1+0x10], R8 ;  /* 0x0000100801007387 */ /* 0x0001e40000100c00 */
.L_x_0:
[----:B------:R-:W-:Y:S01]  /*0d00*/  IMAD R13, R35, UR11, RZ ;  /* 0x0000000b230d7c24 */ /* 0x000fe2000f8e02ff */
[----:B------:R-:W-:Y:S01]  /*0d10*/  IADD3 R0, PT, PT, R1, 0x40, RZ ;  /* 0x0000004001007810 */ /* 0x000fe20007ffe0ff */
[C---:B------:R-:W-:Y:S01]  /*0d20*/  VIADD R16, R34.reuse, 0x1 ;  /* 0x0000000122107836 */ /* 0x040fe20000000000 */
[C---:B------:R-:W-:Y:S01]  /*0d30*/  IADD3 R23, PT, PT, R34.reuse, 0x9, RZ ;  /* 0x0000000922177810 */ /* 0x040fe20007ffe0ff */
[----:B------:R-:W-:Y:S01]  /*0d40*/  IMAD.SHL.U32 R13, R13, 0x10, RZ ;  /* 0x000000100d0d7824 */ /* 0x000fe200078e00ff */
[----:B0-----:R-:W-:Y:S01]  /*0d50*/  SHF.R.S32.HI R6, RZ, 0x1f, R34 ;  /* 0x0000001fff067819 */ /* 0x001fe20000011422 */
[----:B------:R-:W-:Y:S01]  /*0d60*/  VIADD R17, R34, 0x2 ;  /* 0x0000000222117836 */ /* 0x000fe20000000000 */
[----:B------:R-:W-:Y:S01]  /*0d70*/  ISETP.LT.AND P1, PT, R16, UR11, PT ;  /* 0x0000000b10007c0c */ /* 0x000fe2000bf21270 */
[C---:B------:R-:W-:Y:S01]  /*0d80*/  IMAD.IADD R7, R34.reuse, 0x1, R13 ;  /* 0x0000000122077824 */ /* 0x040fe200078e020d */
[----:B------:R-:W0:Y:S01]  /*0d90*/  LDCU UR10, c[0x0][0x39c] ;  /* 0x00007380ff0a77ac */ /* 0x000e220008000800 */
[----:B------:R-:W-:-:S02]  /*0da0*/  VIADD R18, R34, 0x4 ;  /* 0x0000000422127836 */ /* 0x000fc40000000000 */
[C---:B------:R-:W-:Y:S01]  /*0db0*/  VIADD R19, R34.reuse, 0x5 ;  /* 0x0000000522137836 */ /* 0x040fe20000000000 */
[----:B------:R-:W1:Y:S01]  /*0dc0*/  LDCU UR7, c[0x0][0x398] ;  /* 0x00007300ff0777ac */ /* 0x000e620008000800 */
[C---:B------:R-:W-:Y:S02]  /*0dd0*/  VIADD R20, R34.reuse, 0x6 ;  /* 0x0000000622147836 */ /* 0x040fe40000000000 */
[C---:B------:R-:W-:Y:S01]  /*0de0*/  VIADD R21, R34.reuse, 0x7 ;  /* 0x0000000722157836 */ /* 0x040fe20000000000 */
[----:B------:R-:W2:Y:S01]  /*0df0*/  LDCU UR5, c[0x0][0x3a4] ;  /* 0x00007480ff0577ac */ /* 0x000ea20008000800 */
[C---:B------:R-:W-:Y:S02]  /*0e00*/  VIADD R22, R34.reuse, 0x8 ;  /* 0x0000000822167836 */ /* 0x040fe40000000000 */
[C---:B------:R-:W-:Y:S01]  /*0e10*/  VIADD R24, R34.reuse, 0xa ;  /* 0x0000000a22187836 */ /* 0x040fe20000000000 */
[----:B------:R-:W3:Y:S01]  /*0e20*/  LDCU UR6, c[0x0][0x3a8] ;  /* 0x00007500ff0677ac */ /* 0x000ee20008000800 */
[----:B------:R-:W-:-:S02]  /*0e30*/  VIADD R25, R34, 0xb ;  /* 0x0000000b22197836 */ /* 0x000fc40000000000 */
[C---:B------:R-:W-:Y:S01]  /*0e40*/  VIADD R26, R34.reuse, 0xe ;  /* 0x0000000e221a7836 */ /* 0x040fe20000000000 */
[----:B------:R-:W4:Y:S01]  /*0e50*/  LDCU.64 UR8, c[0x0][0x390] ;  /* 0x00007200ff0877ac */ /* 0x000f220008000a00 */
[----:B------:R-:W-:Y:S02]  /*0e60*/  VIADD R27, R34, 0xf ;  /* 0x0000000f221b7836 */ /* 0x000fe40000000000 */
[----:B------:R-:W-:Y:S01]  /*0e70*/  VIADD R12, R1, 0x20 ;  /* 0x00000020010c7836 */ /* 0x000fe20000000000 */
[----:B------:R-:W-:Y:S01]  /*0e80*/  UMOV UR4, URZ ;  /* 0x000000ff00047c82 */ /* 0x000fe20008000000 */
[----:B------:R-:W-:Y:S02]  /*0e90*/  IMAD.MOV.U32 R8, RZ, RZ, R31 ;  /* 0x000000ffff087224 */ /* 0x000fe400078e001f */
[----:B------:R-:W-:Y:S02]  /*0ea0*/  IMAD.MOV.U32 R10, RZ, RZ, R0 ;  /* 0x000000ffff0a7224 */ /* 0x000fe400078e0000 */
[----:B------:R-:W-:-:S02]  /*0eb0*/  IMAD.MOV.U32 R9, RZ, RZ, R13 ;  /* 0x000000ffff097224 */ /* 0x000fc400078e000d */
[----:B012---:R-:W-:-:S07]  /*0ec0*/  IMAD.MOV.U32 R11, RZ, RZ, R7 ;  /* 0x000000ffff0b7224 */ /* 0x007fce00078e0007 */
.L_x_5:
[----:B------:R-:W-:Y:S01]  /*0ed0*/  ISETP.GE.AND P2, PT, R8, UR7, PT ;  /* 0x0000000708007c0c */ /* 0x000fe2000bf46270 */
[----:B------:R-:W-:Y:S01]  /*0ee0*/  IMAD.MOV.U32 R2, RZ, RZ, RZ ;  /* 0x000000ffff027224 */ /* 0x000fe200078e00ff */
[----:B------:R-:W2:Y:S11]  /*0ef0*/  LDL R3, [R12+-0x20] ;  /* 0xffffe0000c037983 */ /* 0x000eb60000100800 */
[----:B------:R-:W0:Y:S02]  /*0f00*/  @!P2 LDC.64 R4, c[0x0][0x390] ;  /* 0x0000e400ff04ab82 */ /* 0x000e240000000a00 */
[----:B0-----:R-:W-:-:S05]  /*0f10*/  @!P2 IMAD.WIDE R4, R11, 0x4, R4 ;  /* 0x000000040b04a825 */ /* 0x001fca00078e0204 */
[----:B------:R-:W3:Y:S01]  /*0f20*/  @!P2 LDG.E R2, desc[UR12][R4.64] ;  /* 0x0000000c0402a981 */ /* 0x000ee2000c1e1900 */
[----:B------:R-:W-:Y:S02]  /*0f30*/  IADD3 R14, P3, PT, R34, R13, RZ ;  /* 0x0000000d220e7210 */ /* 0x000fe40007f7e0ff */
[----:B------:R-:W-:Y:S02]  /*0f40*/  PLOP3.LUT P0, PT, PT, PT, PT, 0x8, 0x80 ;  /* 0x000000000080781c */ /* 0x000fe40003f0e170 */
[----:B------:R-:W-:Y:S02]  /*0f50*/  @!P2 PLOP3.LUT P0, PT, P1, PT, PT, 0x80, 0x8 ;  /* 0x000000000008a81c */ /* 0x000fe40000f0f070 */
[----:B------:R-:W-:Y:S01]  /*0f60*/  LEA.HI.X.SX32 R29, R13, R6, 0x1, P3 ;  /* 0x000000060d1d7211 */ /* 0x000fe200018f0eff */
[----:B--2---:R-:W-:-:S04]  /*0f70*/  FMUL R3, R3, UR5 ;  /* 0x0000000503037c20 */ /* 0x004fc80008400000 */
[----:B---3--:R-:W-:Y:S01]  /*0f80*/  FFMA R15, R2, UR6, R3 ;  /* 0x00000006020f7c23 */ /* 0x008fe20008000003 */
[----:B----4-:R-:W-:-:S04]  /*0f90*/  LEA R2, P2, R14, UR8, 0x2 ;  /* 0x000000080e027c11 */ /* 0x010fc8000f8410ff */
[----:B------:R-:W-:Y:S01]  /*0fa0*/  LEA.HI.X R3, R14, UR9, R29, 0x2, P2 ;  /* 0x000000090e037c11 */ /* 0x000fe200090f141d */
[----:B------:R0:W-:Y:S01]  /*0fb0*/  STL [R10+-0x20], R15 ;  /* 0xffffe00f0a007387 */ /* 0x0001e20000100800 */
[----:B------:R-:W-:-:S03]  /*0fc0*/  MOV R14, RZ ;  /* 0x000000ff000e7202 */ /* 0x000fc60000000f00 */
[----:B------:R-:W2:Y:S04]  /*0fd0*/  LDL R4, [R12+-0x1c] ;  /* 0xffffe4000c047983 */ /* 0x000ea80000100800 */
[----:B------:R-:W3:Y:S01]  /*0fe0*/  @P0 LDG.E R14, desc[UR12][R2.64+0x4] ;  /* 0x0000040c020e0981 */ /* 0x000ee2000c1e1900 */
[----:B------:R-:W-:-:S04]  /*0ff0*/  ISETP.GE.AND P0, PT, R17, UR10, PT ;  /* 0x0000000a11007c0c */ /* 0x000fc8000bf06270 */
[----:B------:R-:W-:Y:S01]  /*1000*/  ISETP.GE.OR P0, PT, R8, UR7, P0 ;  /* 0x0000000708007c0c */ /* 0x000fe20008706670 */
[----:B--2---:R-:W-:-:S04]  /*1010*/  FMUL R5, R4, UR5 ;  /* 0x0000000504057c20 */ /* 0x004fc80008400000 */
[----:B---3--:R-:W-:Y:S01]  /*1020*/  FFMA R5, R14, UR6, R5 ;  /* 0x000000060e057c23 */ /* 0x008fe20008000005 */
[----:B------:R-:W-:-:S04]  /*1030*/  IMAD.MOV.U32 R4, RZ, RZ, RZ ;  /* 0x000000ffff047224 */ /* 0x000fc800078e00ff */
[----:B------:R1:W-:Y:S04]  /*1040*/  STL [R10+-0x1c], R5 ;  /* 0xffffe4050a007387 */ /* 0x0003e80000100800 */
[----:B------:R-:W0:Y:S04]  /*1050*/  LDL R28, [R12+-0x18] ;  /* 0xffffe8000c1c7983 */ /* 0x000e280000100800 */
[----:B------:R-:W2:Y:S01]  /*1060*/  @!P0 LDG.E R4, desc[UR12][R2.64+0x8] ;  /* 0x0000080c02048981 */ /* 0x000ea2000c1e1900 */
[----:B------:R-:W-:-:S05]  /*1070*/  VIADD R14, R34, 0x3 ;  /* 0x00000003220e7836 */ /* 0x000fca0000000000 */
[----:B------:R-:W-:-:S04]  /*1080*/  ISETP.GE.AND P0, PT, R14, UR10, PT ;  /* 0x0000000a0e007c0c */ /* 0x000fc8000bf06270 */
[----:B------:R-:W-:Y:S01]  /*1090*/  ISETP.GE.OR P0, PT, R8, UR7, P0 ;  /* 0x0000000708007c0c */ /* 0x000fe20008706670 */
[----:B0-----:R-:W-:-:S04]  /*10a0*/  FMUL R15, R28, UR5 ;  /* 0x000000051c0f7c20 */ /* 0x001fc80008400000 */
[----:B--2---:R-:W-:Y:S01]  /*10b0*/  FFMA R15, R4, UR6, R15 ;  /* 0x00000006040f7c23 */ /* 0x004fe2000800000f */
[----:B------:R-:W-:-:S04]  /*10c0*/  IMAD.MOV.U32 R4, RZ, RZ, RZ ;  /* 0x000000ffff047224 */ /* 0x000fc800078e00ff */
[----:B------:R0:W-:Y:S04]  /*10d0*/  STL [R10+-0x18], R15 ;  /* 0xffffe80f0a007387 */ /* 0x0001e80000100800 */
[----:B------:R-:W1:Y:S04]  /*10e0*/  LDL R14, [R12+-0x14] ;  /* 0xffffec000c0e7983 */ /* 0x000e680000100800 */
[----:B------:R-:W2:Y:S01]  /*10f0*/  @!P0 LDG.E R4, desc[UR12][R2.64+0xc] ;  /* 0x00000c0c02048981 */ /* 0x000ea2000c1e1900 */
[----:B------:R-:W-:-:S04]  /*1100*/  ISETP.GE.AND P0, PT, R18, UR10, PT ;  /* 0x0000000a12007c0c */ /* 0x000fc8000bf06270 */
[----:B------:R-:W-:Y:S01]  /*1110*/  ISETP.GE.OR P0, PT, R8, UR7, P0 ;  /* 0x0000000708007c0c */ /* 0x000fe20008706670 */
[----:B-1----:R-:W-:-:S04]  /*1120*/  FMUL R5, R14, UR5 ;  /* 0x000000050e057c20 */ /* 0x002fc80008400000 */
[----:B--2---:R-:W-:Y:S01]  /*1130*/  FFMA R5, R4, UR6, R5 ;  /* 0x0000000604057c23 */ /* 0x004fe20008000005 */
[----:B------:R-:W-:-:S04]  /*1140*/  IMAD.MOV.U32 R4, RZ, RZ, RZ ;  /* 0x000000ffff047224 */ /* 0x000fc800078e00ff */
[----:B------:R1:W-:Y:S04]  /*1150*/  STL [R10+-0x14], R5 ;  /* 0xffffec050a007387 */ /* 0x0003e80000100800 */
[----:B------:R-:W0:Y:S04]  /*1160*/  LDL R14, [R12+-0x10] ;  /* 0xfffff0000c0e7983 */ /* 0x000e280000100800 */
[----:B------:R-:W2:Y:S01]  /*1170*/  @!P0 LDG.E R4, desc[UR12][R2.64+0x10] ;  /* 0x0000100c02048981 */ /* 0x000ea2000c1e1900 */
        /* <DEDUP_REMOVED lines=20> */
[----:B------:R-:W-:-:S04]  /*12c0*/  MOV R4, RZ ;  /* 0x000000ff00047202 */ /* 0x000fc80000000f00 */
        /* <DEDUP_REMOVED lines=9> */
[----:B------:R-:W0:Y:S04]  /*1360*/  LDL R14, [R12] ;  /* 0x000000000c0e7983 */ /* 0x000e280000100800 */
[----:B------:R-:W2:Y:S01]  /*1370*/  @!P0 LDG.E R4, desc[UR12][R2.64+0x20] ;  /* 0x0000200c02048981 */ /* 0x000ea2000c1e1900 */
[----:B------:R-:W-:-:S04]  /*1380*/  ISETP.GE.AND P0, PT, R23, UR10, PT ;  /* 0x0000000a17007c0c */ /* 0x000fc8000bf06270 */
[----:B------:R-:W-:Y:S01]  /*1390*/  ISETP.GE.OR P0, PT, R8, UR7, P0 ;  /* 0x0000000708007c0c */ /* 0x000fe20008706670 */
[----:B0-----:R-:W-:-:S04]  /*13a0*/  FMUL R15, R14, UR5 ;  /* 0x000000050e0f7c20 */ /* 0x001fc80008400000 */
[----:B--2---:R-:W-:Y:S01]  /*13b0*/  FFMA R15, R4, UR6, R15 ;  /* 0x00000006040f7c23 */ /* 0x004fe2000800000f */
[----:B------:R-:W-:-:S04]  /*13c0*/  IMAD.MOV.U32 R4, RZ, RZ, RZ ;  /* 0x000000ffff047224 */ /* 0x000fc800078e00ff */
[----:B------:R0:W-:Y:S04]  /*13d0*/  STL [R10], R15 ;  /* 0x0000000f0a007387 */ /* 0x0001e80000100800 */
[----:B------:R-:W1:Y:S04]  /*13e0*/  LDL R14, [R12+0x4] ;  /* 0x000004000c0e7983 */ /* 0x000e680000100800 */
[----:B------:R-:W2:Y:S01]  /*13f0*/  @!P0 LDG.E R4, desc[UR12][R2.64+0x24] ;  /* 0x0000240c02048981 */ /* 0x000ea2000c1e1900 */
[----:B------:R-:W-:-:S04]  /*1400*/  ISETP.GE.AND P0, PT, R24, UR10, PT ;  /* 0x0000000a18007c0c */ /* 0x000fc8000bf06270 */
[----:B------:R-:W-:Y:S01]  /*1410*/  ISETP.GE.OR P0, PT, R8, UR7, P0 ;  /* 0x0000000708007c0c */ /* 0x000fe20008706670 */
[----:B-1----:R-:W-:-:S04]  /*1420*/  FMUL R5, R14, UR5 ;  /* 0x000000050e057c20 */ /* 0x002fc80008400000 */
[----:B--2---:R-:W-:Y:S01]  /*1430*/  FFMA R5, R4, UR6, R5 ;  /* 0x0000000604057c23 */ /* 0x004fe20008000005 */
[----:B------:R-:W-:-:S04]  /*1440*/  IMAD.MOV.U32 R4, RZ, RZ, RZ ;  /* 0x000000ffff047224 */ /* 0x000fc800078e00ff */
[----:B------:R1:W-:Y:S04]  /*1450*/  STL [R10+0x4], R5 ;  /* 0x000004050a007387 */ /* 0x0003e80000100800 */
[----:B------:R-:W0:Y:S04]  /*1460*/  LDL R14, [R12+0x8] ;  /* 0x000008000c0e7983 */ /* 0x000e280000100800 */
[----:B------:R-:W2:Y:S01]  /*1470*/  @!P0 LDG.E R4, desc[UR12][R2.64+0x28] ;  /* 0x0000280c02048981 */ /* 0x000ea2000c1e1900 */
[----:B------:R-:W-:-:S04]  /*1480*/  ISETP.GE.AND P0, PT, R25, UR10, PT ;  /* 0x0000000a19007c0c */ /* 0x000fc8000bf06270 */
[----:B------:R-:W-:Y:S01]  /*1490*/  ISETP.GE.OR P0, PT, R8, UR7, P0 ;  /* 0x0000000708007c0c */ /* 0x000fe20008706670 */
[----:B0-----:R-:W-:-:S04]  /*14a0*/  FMUL R15, R14, UR5 ;  /* 0x000000050e0f7c20 */ /* 0x001fc80008400000 */
[----:B--2---:R-:W-:Y:S01]  /*14b0*/  FFMA R15, R4, UR6, R15 ;  /* 0x00000006040f7c23 */ /* 0x004fe2000800000f */
[----:B------:R-:W-:-:S04]  /*14c0*/  IMAD.MOV.U32 R4, RZ, RZ, RZ ;  /* 0x000000ffff047224 */ /* 0x000fc800078e00ff */
[----:B------:R0:W-:Y:S04]  /*14d0*/  STL [R10+0x8], R15 ;  /* 0x0000080f0a007387 */ /* 0x0001e80000100800 */
[----:B------:R-:W2:Y:S04]  /*14e0*/  LDL R14, [R12+0xc] ;  /* 0x00000c000c0e7983 */ /* 0x000ea80000100800 */
[----:B------:R-:W3:Y:S01]  /*14f0*/  @!P0 LDG.E R4, desc[UR12][R2.64+0x2c] ;  /* 0x00002c0c02048981 */ /* 0x000ee2000c1e1900 */
[----:B-1----:R-:W-:-:S05]  /*1500*/  VIADD R5, R34, 0xc ;  /* 0x0000000c22057836 */ /* 0x002fca0000000000 */
[----:B------:R-:W-:-:S04]  /*1510*/  ISETP.GE.AND P0, PT, R5, UR10, PT ;  /* 0x0000000a05007c0c */ /* 0x000fc8000bf06270 */
[----:B------:R-:W-:Y:S01]  /*1520*/  ISETP.GE.OR P0, PT, R8, UR7, P0 ;  /* 0x0000000708007c0c */ /* 0x000fe20008706670 */
[----:B--2---:R-:W-:-:S04]  /*1530*/  FMUL R5, R14, UR5 ;  /* 0x000000050e057c20 */ /* 0x004fc80008400000 */
[----:B---3--:R-:W-:Y:S01]  /*1540*/  FFMA R5, R4, UR6, R5 ;  /* 0x0000000604057c23 */ /* 0x008fe20008000005 */
[----:B------:R-:W-:-:S04]  /*1550*/  IMAD.MOV.U32 R4, RZ, RZ, RZ ;  /* 0x000000ffff047224 */ /* 0x000fc800078e00ff */
[----:B------:R1:W-:Y:S04]  /*1560*/  STL [R10+0xc], R5 ;  /* 0x00000c050a007387 */ /* 0x0003e80000100800 */
[----:B------:R-:W0:Y:S04]  /*1570*/  LDL R28, [R12+0x10] ;  /* 0x000010000c1c7983 */ /* 0x000e280000100800 */
[----:B------:R-:W2:Y:S01]  /*1580*/  @!P0 LDG.E R4, desc[UR12][R2.64+0x30] ;  /* 0x0000300c02048981 */ /* 0x000ea2000c1e1900 */
[----:B------:R-:W-:-:S04]  /*1590*/  IADD3 R14, PT, PT, R34, 0xd, RZ ;  /* 0x0000000d220e7810 */ /* 0x000fc80007ffe0ff */
[----:B------:R-:W-:-:S04]  /*15a0*/  ISETP.GE.AND P0, PT, R14, UR10, PT ;  /* 0x0000000a0e007c0c */ /* 0x000fc8000bf06270 */
[----:B------:R-:W-:Y:S01]  /*15b0*/  ISETP.GE.OR P0, PT, R8, UR7, P0 ;  /* 0x0000000708007c0c */ /* 0x000fe20008706670 */
[----:B0-----:R-:W-:-:S04]  /*15c0*/  FMUL R15, R28, UR5 ;  /* 0x000000051c0f7c20 */ /* 0x001fc80008400000 */
[----:B--2---:R-:W-:Y:S01]  /*15d0*/  FFMA R15, R4, UR6, R15 ;  /* 0x00000006040f7c23 */ /* 0x004fe2000800000f */
[----:B------:R-:W-:-:S04]  /*15e0*/  IMAD.MOV.U32 R4, RZ, RZ, RZ ;  /* 0x000000ffff047224 */ /* 0x000fc800078e00ff */
[----:B------:R0:W-:Y:S04]  /*15f0*/  STL [R10+0x10], R15 ;  /* 0x0000100f0a007387 */ /* 0x0001e80000100800 */
        /* <DEDUP_REMOVED lines=15> */
[----:B------:R-:W-:Y:S04]  /*16f0*/  STL [R10+0x18], R15 ;  /* 0x0000180f0a007387 */ /* 0x000fe80000100800 */
[----:B------:R0:W1:Y:S04]  /*1700*/  LDL R14, [R12+0x1c] ;  /* 0x00001c000c0e7983 */ /* 0x0000680000100800 */
[----:B------:R-:W2:Y:S01]  /*1710*/  @!P0 LDG.E R4, desc[UR12][R2.64+0x3c] ;  /* 0x00003c0c02048981 */ /* 0x000ea2000c1e1900 */
[----:B------:R-:W-:-:S04]  /*1720*/  UIADD3 UR4, UPT, UPT, UR4, 0x1, URZ ;  /* 0x0000000104047890 */ /* 0x000fc8000fffe0ff */
[----:B------:R-:W-:Y:S01]  /*1730*/  UISETP.NE.AND UP0, UPT, UR4, 0x10, UPT ;  /* 0x000000100400788c */ /* 0x000fe2000bf05270 */
[----:B------:R-:W-:Y:S01]  /*1740*/  VIADD R13, R13, UR10 ;  /* 0x0000000a0d0d7c36 */ /* 0x000fe20008000000 */
[----:B0-----:R-:W-:Y:S01]  /*1750*/  IADD3 R12, PT, PT, R12, 0x40, RZ ;  /* 0x000000400c0c7810 */ /* 0x001fe20007ffe0ff */
[----:B------:R-:W-:Y:S02]  /*1760*/  VIADD R8, R8, 0x1 ;  /* 0x0000000108087836 */ /* 0x000fe40000000000 */
[----:B------:R-:W-:Y:S02]  /*1770*/  VIADD R11, R11, UR10 ;  /* 0x0000000a0b0b7c36 */ /* 0x000fe40008000000 */
[----:B-1----:R-:W-:-:S04]  /*1780*/  FMUL R5, R14, UR5 ;  /* 0x000000050e057c20 */ /* 0x002fc80008400000 */
[----:B--2---:R-:W-:-:S05]  /*1790*/  FFMA R5, R4, UR6, R5 ;  /* 0x0000000604057c23 */ /* 0x004fca0008000005 */
[----:B------:R0:W-:Y:S02]  /*17a0*/  STL [R10+0x1c], R5 ;  /* 0x00001c050a007387 */ /* 0x0001e40000100800 */
[----:B0-----:R-:W-:Y:S01]  /*17b0*/  VIADD R10, R10, 0x40 ;  /* 0x000000400a0a7836 */ /* 0x001fe20000000000 */
[----:B------:R-:W-:Y:S06]  /*17c0*/  BRA.U UP0, `(.L_x_5) ;  /* 0xfffffff500c07547 */ /* 0x000fec000b83ffff */
[----:B------:R-:W0:Y:S01]  /*17d0*/  S2R R3, SR_TID.X ;  /* 0x0000000000037919 */ /* 0x000e220000002100 */
[----:B------:R-:W0:Y:S01]  /*17e0*/  S2UR UR4, SR_CTAID.X ;  /* 0x00000000000479c3 */ /* 0x000e220000002500 */
[----:B------:R-:W1:Y:S01]  /*17f0*/  LDCU UR6, c[0x0][0x39c] ;  /* 0x00007380ff0677ac */ /* 0x000e620008000800 */
[----:B------:R-:W2:Y:S06]  /*1800*/  LDCU UR5, c[0x0][0x398] ;  /* 0x00007300ff0577ac */ /* 0x000eac0008000800 */
[----:B------:R-:W0:Y:S01]  /*1810*/  LDC R4, c[0x0][0x360] ;  /* 0x0000d800ff047b82 */ /* 0x000e220000000800 */
[----:B------:R-:W3:Y:S01]  /*1820*/  LDCU.64 UR8, c[0x0][0x390] ;  /* 0x00007200ff0877ac */ /* 0x000ee20008000a00 */
[----:B0-----:R-:W-:Y:S01]  /*1830*/  IMAD R4, R4, UR4, R3 ;  /* 0x0000000404047c24 */ /* 0x001fe2000f8e0203 */
[----:B------:R-:W-:-:S04]  /*1840*/  UMOV UR4, URZ ;  /* 0x000000ff00047c82 */ /* 0x000fc80008000000 */
[----:B------:R-:W-:-:S04]  /*1850*/  LEA R2, R4, 0x3, 0x4 ;  /* 0x0000000304027811 */ /* 0x000fc800078e20ff */
[----:B-123--:R-:W-:-:S13]  /*1860*/  ISETP.LT.AND P0, PT, R2, UR10, PT ;  /* 0x0000000a02007c0c */ /* 0x00efda000bf01270 */
.L_x_8:
[----:B------:R-:W-:Y:S01]  /*1870*/  ISETP.GE.AND P1, PT, R31, UR5, PT ;  /* 0x000000051f007c0c */ /* 0x000fe2000bf26270 */
[----:B------:R-:W-:Y:S01]  /*1880*/  UIADD3 UR4, UPT, UPT, UR4, 0x1, URZ ;  /* 0x0000000104047890 */ /* 0x000fe2000fffe0ff */
[----:B------:R-:W-:Y:S01]  /*1890*/  BSSY.RECONVERGENT B0, `(.L_x_6) ;  /* 0x000000e000007945 */ /* 0x000fe20003800200 */
[----:B------:R-:W-:Y:S02]  /*18a0*/  PLOP3.LUT P2, PT, PT, PT, PT, 0x8, 0x80 ;  /* 0x000000000080781c */ /* 0x000fe40003f4e170 */
[----:B------:R-:W-:-:S08]  /*18b0*/  UISETP.NE.AND UP0, UPT, UR4, 0x10, UPT ;  /* 0x000000100400788c */ /* 0x000fd0000bf05270 */
[----:B-1----:R-:W-:Y:S05]  /*18c0*/  @P1 BRA `(.L_x_7) ;  /* 0x0000000000281947 */ /* 0x002fea0003800000 */
[----:B------:R-:W2:Y:S01]  /*18d0*/  LDL.64 R2, [R0+-0x20] ;  /* 0xffffe00000027983 */ /* 0x000ea20000100a00 */
[----:B------:R-:W0:Y:S03]  /*18e0*/  LDC.64 R10, c[0x0][0x390] ;  /* 0x0000e400ff0a7b82 */ /* 0x000e260000000a00 */
[----:B------:R-:W3:Y:S01]  /*18f0*/  LDL R5, [R0+-0x18] ;  /* 0xffffe80000057983 */ /* 0x000ee20000100800 */
[----:B------:R-:W-:Y:S02]  /*1900*/  ISETP.GE.AND P1, PT, R16, UR6, PT ;  /* 0x0000000610007c0c */ /* 0x000fe4000bf26270 */
[----:B------:R-:W-:Y:S01]  /*1910*/  ISETP.GE.AND P2, PT, R17, UR6, PT ;  /* 0x0000000611007c0c */ /* 0x000fe2000bf46270 */
[----:B0-----:R-:W-:-:S05]  /*1920*/  IMAD.WIDE R10, R7, 0x4, R10 ;  /* 0x00000004070a7825 */ /* 0x001fca00078e020a */
[----:B--2---:R0:W-:Y:S05]  /*1930*/  STG.E desc[UR12][R10.64], R2 ;  /* 0x000000020a007986 */ /* 0x0041ea000c10190c */
[----:B------:R0:W-:Y:S04]  /*1940*/  @!P1 STG.E desc[UR12][R10.64+0x4], R3 ;  /* 0x000004030a009986 */ /* 0x0001e8000c10190c */
[----:B---3--:R0:W-:Y:S01]  /*1950*/  @!P2 STG.E desc[UR12][R10.64+0x8], R5 ;  /* 0x000008050a00a986 */ /* 0x0081e2000c10190c */
[----:B------:R-:W-:-:S13]  /*1960*/  PLOP3.LUT P2, PT, P0, PT, PT, 0x80, 0x8 ;  /* 0x000000000008781c */ /* 0x000fda000074f070 */
.L_x_7:
[----:B------:R-:W-:Y:S05]  /*1970*/  BSYNC.RECONVERGENT B0 ;  /* 0x0000000000007941 */ /* 0x000fea0003800200 */
.L_x_6:
[----:B0-----:R-:W2:Y:S01]  /*1980*/  @P2 LDL R5, [R0+-0x14] ;  /* 0xffffec0000052983 */ /* 0x001ea20000100800 */
[----:B------:R-:W-:Y:S02]  /*1990*/  IADD3 R3, P1, PT, R34, R9, RZ ;  /* 0x0000000922037210 */ /* 0x000fe40007f3e0ff */
[----:B------:R-:W-:Y:S02]  /*19a0*/  ISETP.GE.AND P6, PT, R18, UR6, PT ;  /* 0x0000000612007c0c */ /* 0x000fe4000bfc6270 */
[----:B------:R-:W-:Y:S02]  /*19b0*/  LEA.HI.X.SX32 R8, R9, R6, 0x1, P1 ;  /* 0x0000000609087211 */ /* 0x000fe400008f0eff */
[----:B------:R-:W-:Y:S02]  /*19c0*/  LEA R2, P1, R3, UR8, 0x2 ;  /* 0x0000000803027c11 */ /* 0x000fe4000f8210ff */
[----:B------:R-:W-:Y:S02]  /*19d0*/  ISETP.GE.AND P3, PT, R21, UR6, PT ;  /* 0x0000000615007c0c */ /* 0x000fe4000bf66270 */
[----:B------:R-:W-:-:S02]  /*19e0*/  LEA.HI.X R3, R3, UR9, R8, 0x2, P1 ;  /* 0x0000000903037c11 */ /* 0x000fc400088f1408 */
[----:B------:R-:W-:Y:S02]  /*19f0*/  ISETP.GE.AND P1, PT, R19, UR6, PT ;  /* 0x0000000613007c0c */ /* 0x000fe4000bf26270 */
[----:B------:R-:W-:Y:S02]  /*1a00*/  ISETP.GE.AND P4, PT, R22, UR6, PT ;  /* 0x0000000616007c0c */ /* 0x000fe4000bf86270 */
[----:B------:R-:W-:Y:S02]  /*1a10*/  ISETP.GE.AND P5, PT, R23, UR6, PT ;  /* 0x0000000617007c0c */ /* 0x000fe4000bfa6270 */
[C---:B------:R-:W-:Y:S02]  /*1a20*/  ISETP.GE.OR P6, PT, R31.reuse, UR5, P6 ;  /* 0x000000051f007c0c */ /* 0x040fe4000b7c6670 */
[C---:B------:R-:W-:Y:S02]  /*1a30*/  ISETP.GE.OR P1, PT, R31.reuse, UR5, P1 ;  /* 0x000000051f007c0c */ /* 0x040fe40008f26670 */
[----:B------:R-:W-:-:S02]  /*1a40*/  ISETP.GE.OR P3, PT, R31, UR5, P3 ;  /* 0x000000051f007c0c */ /* 0x000fc40009f66670 */
[C---:B------:R-:W-:Y:S02]  /*1a50*/  ISETP.GE.OR P4, PT, R31.reuse, UR5, P4 ;  /* 0x000000051f007c0c */ /* 0x040fe4000a786670 */
[----:B------:R-:W-:-:S07]  /*1a60*/  ISETP.GE.OR P5, PT, R31, UR5, P5 ;  /* 0x000000051f007c0c */ /* 0x000fce000afa6670 */
[----:B------:R-:W3:Y:S04]  /*1a70*/  @!P1 LDL R13, [R0+-0xc] ;  /* 0xfffff400000d9983 */ /* 0x000ee80000100800 */
[----:B------:R-:W4:Y:S04]  /*1a80*/  @!P3 LDL R29, [R0+-0x4] ;  /* 0xfffffc00001db983 */ /* 0x000f280000100800 */
[----:B------:R-:W5:Y:S04]  /*1a90*/  @!P4 LDL R11, [R0] ;  /* 0x00000000000bc983 */ /* 0x000f680000100800 */
[----:B------:R-:W5:Y:S04]  /*1aa0*/  @!P5 LDL R33, [R0+0x4] ;  /* 0x000004000021d983 */ /* 0x000f680000100800 */
[----:B--2---:R0:W-:Y:S01]  /*1ab0*/  @P2 STG.E desc[UR12][R2.64+0xc], R5 ;  /* 0x00000c0502002986 */ /* 0x0041e2000c10190c */
[----:B------:R-:W-:-:S04]  /*1ac0*/  ISETP.GE.AND P2, PT, R20, UR6, PT ;  /* 0x0000000614007c0c */ /* 0x000fc8000bf46270 */
[----:B------:R-:W-:Y:S01]  /*1ad0*/  ISETP.GE.OR P2, PT, R31, UR5, P2 ;  /* 0x000000051f007c0c */ /* 0x000fe20009746670 */
[----:B0-----:R-:W2:-:S12]  /*1ae0*/  @!P6 LDL R5, [R0+-0x10] ;  /* 0xfffff0000005e983 */ /* 0x001e980000100800 */
[----:B------:R-:W2:Y:S01]  /*1af0*/  @!P2 LDL R15, [R0+-0x8] ;  /* 0xfffff800000fa983 */ /* 0x000ea20000100800 */
[C---:B------:R-:W-:Y:S02]  /*1b00*/  LEA R8, R4.reuse, 0xc, 0x4 ;  /* 0x0000000c04087811 */ /* 0x040fe400078e20ff */
[----:B------:R-:W-:Y:S01]  /*1b10*/  LEA R10, R4, 0xd, 0x4 ;  /* 0x0000000d040a7811 */ /* 0x000fe200078e20ff */
[----:B---3--:R0:W-:Y:S03]  /*1b20*/  @!P1 STG.E desc[UR12][R2.64+0x14], R13 ;  /* 0x0000140d02009986 */ /* 0x0081e6000c10190c */
[----:B------:R-:W-:Y:S01]  /*1b30*/  ISETP.GE.AND P1, PT, R10, UR6, PT ;  /* 0x000000060a007c0c */ /* 0x000fe2000bf26270 */
[----:B----4-:R1:W-:Y:S01]  /*1b40*/  @!P3 STG.E desc[UR12][R2.64+0x1c], R29 ;  /* 0x00001c1d0200b986 */ /* 0x0103e2000c10190c */
[----:B------:R-:W-:-:S03]  /*1b50*/  ISETP.GE.AND P3, PT, R27, UR6, PT ;  /* 0x000000061b007c0c */ /* 0x000fc6000bf66270 */
[----:B-----5:R-:W-:Y:S01]  /*1b60*/  @!P4 STG.E desc[UR12][R2.64+0x20], R11 ;  /* 0x0000200b0200c986 */ /* 0x020fe2000c10190c */
[----:B------:R-:W-:-:S03]  /*1b70*/  ISETP.GE.AND P4, PT, R26, UR6, PT ;  /* 0x000000061a007c0c */ /* 0x000fc6000bf86270 */
[----:B------:R3:W-:Y:S01]  /*1b80*/  @!P5 STG.E desc[UR12][R2.64+0x24], R33 ;  /* 0x000024210200d986 */ /* 0x0007e2000c10190c */
[----:B------:R-:W-:Y:S02]  /*1b90*/  ISETP.GE.AND P5, PT, R25, UR6, PT ;  /* 0x0000000619007c0c */ /* 0x000fe4000bfa6270 */
[C---:B------:R-:W-:Y:S02]  /*1ba0*/  ISETP.GE.OR P1, PT, R31.reuse, UR5, P1 ;  /* 0x000000051f007c0c */ /* 0x040fe40008f26670 */
[C---:B------:R-:W-:Y:S02]  /*1bb0*/  ISETP.GE.OR P5, PT, R31.reuse, UR5, P5 ;  /* 0x000000051f007c0c */ /* 0x040fe4000afa6670 */
[C---:B------:R-:W-:Y:S02]  /*1bc0*/  ISETP.GE.OR P4, PT, R31.reuse, UR5, P4 ;  /* 0x000000051f007c0c */ /* 0x040fe4000a786670 */
[----:B------:R-:W-:-:S09]  /*1bd0*/  ISETP.GE.OR P3, PT, R31, UR5, P3 ;  /* 0x000000051f007c0c */ /* 0x000fd20009f66670 */
[----:B0-----:R-:W4:Y:S04]  /*1be0*/  @!P5 LDL R13, [R0+0xc] ;  /* 0x00000c00000dd983 */ /* 0x001f280000100800 */
[----:B-1----:R-:W5:Y:S04]  /*1bf0*/  @!P4 LDL R29, [R0+0x18] ;  /* 0x00001800001dc983 */ /* 0x002f680000100800 */
[----:B---3--:R-:W3:Y:S04]  /*1c00*/  @!P3 LDL R33, [R0+0x1c] ;  /* 0x00001c000021b983 */ /* 0x008ee80000100800 */
[----:B--2---:R-:W-:Y:S01]  /*1c10*/  @!P6 STG.E desc[UR12][R2.64+0x10], R5 ;  /* 0x000010050200e986 */ /* 0x004fe2000c10190c */
[----:B------:R-:W-:-:S03]  /*1c20*/  ISETP.GE.AND P6, PT, R8, UR6, PT ;  /* 0x0000000608007c0c */ /* 0x000fc6000bfc6270 */
[----:B------:R0:W-:Y:S01]  /*1c30*/  @!P2 STG.E desc[UR12][R2.64+0x18], R15 ;  /* 0x0000180f0200a986 */ /* 0x0001e2000c10190c */
[----:B------:R-:W-:Y:S02]  /*1c40*/  ISETP.GE.AND P2, PT, R24, UR6, PT ;  /* 0x0000000618007c0c */ /* 0x000fe4000bf46270 */
[C---:B------:R-:W-:Y:S02]  /*1c50*/  ISETP.GE.OR P6, PT, R31.reuse, UR5, P6 ;  /* 0x000000051f007c0c */ /* 0x040fe4000b7c6670 */
[----:B------:R-:W-:Y:S01]  /*1c60*/  ISETP.GE.OR P2, PT, R31, UR5, P2 ;  /* 0x000000051f007c0c */ /* 0x000fe20009746670 */
[----:B0-----:R-:W2:Y:S10]  /*1c70*/  @!P1 LDL R15, [R0+0x14] ;  /* 0x00001400000f9983 */ /* 0x001eb40000100800 */
[----:B------:R-:W2:Y:S04]  /*1c80*/  @!P6 LDL R5, [R0+0x10] ;  /* 0x000010000005e983 */ /* 0x000ea80000100800 */
[----:B------:R0:W2:Y:S01]  /*1c90*/  @!P2 LDL R11, [R0+0x8] ;  /* 0x00000800000ba983 */ /* 0x0000a20000100800 */
[----:B------:R-:W-:-:S02]  /*1ca0*/  VIADD R9, R9, UR6 ;  /* 0x0000000609097c36 */ /* 0x000fc40008000000 */
[----:B------:R-:W-:Y:S02]  /*1cb0*/  VIADD R31, R31, 0x1 ;  /* 0x000000011f1f7836 */ /* 0x000fe40000000000 */
[----:B------:R-:W-:Y:S01]  /*1cc0*/  VIADD R7, R7, UR6 ;  /* 0x0000000607077c36 */ /* 0x000fe20008000000 */
[----:B----4-:R1:W-:Y:S04]  /*1cd0*/  @!P5 STG.E desc[UR12][R2.64+0x2c], R13 ;  /* 0x00002c0d0200d986 */ /* 0x0103e8000c10190c */
[----:B-----5:R1:W-:Y:S04]  /*1ce0*/  @!P4 STG.E desc[UR12][R2.64+0x38], R29 ;  /* 0x0000381d0200c986 */ /* 0x0203e8000c10190c */
[----:B---3--:R1:W-:Y:S01]  /*1cf0*/  @!P3 STG.E desc[UR12][R2.64+0x3c], R33 ;  /* 0x00003c210200b986 */ /* 0x0083e2000c10190c */
[----:B0-----:R-:W-:-:S03]  /*1d00*/  VIADD R0, R0, 0x40 ;  /* 0x0000004000007836 */ /* 0x001fc60000000000 */
[----:B--2---:R1:W-:Y:S04]  /*1d10*/  @!P1 STG.E desc[UR12][R2.64+0x34], R15 ;  /* 0x0000340f02009986 */ /* 0x0043e8000c10190c */
[----:B------:R1:W-:Y:S04]  /*1d20*/  @!P6 STG.E desc[UR12][R2.64+0x30], R5 ;  /* 0x000030050200e986 */ /* 0x0003e8000c10190c */
[----:B------:R1:W-:Y:S01]  /*1d30*/  @!P2 STG.E desc[UR12][R2.64+0x28], R11 ;  /* 0x0000280b0200a986 */ /* 0x0003e2000c10190c */
[----:B------:R-:W-:Y:S05]  /*1d40*/  BRA.U UP0, `(.L_x_8) ;  /* 0xfffffff900c87547 */ /* 0x000fea000b83ffff */
[----:B------:R-:W-:Y:S05]  /*1d50*/  EXIT ;  /* 0x000000000000794d */ /* 0x000fea0003800000 */
.L_x_9:
[----:B------:R-:W-:-:S00]  /*1d60*/  BRA `(.L_x_9) ;  /* 0xfffffffc00fc7947 */ /* 0x000fc0000383ffff */
[----:B------:R-:W-:-:S00]  /*1d70*/  NOP ;  /* 0x0000000000007918 */ /* 0x000fc00000000000 */
        /* <DEDUP_REMOVED lines=8> */
.L_x_10:


//--------------------- .nv.shared.reserved.0     --------------------------
	.section	.nv.shared.reserved.0,"aw",@nobits
	.weak		__nv_reservedSMEM_offset_0_alias
	.size		__nv_reservedSMEM_offset_0_alias, 0, 64
	.other		__nv_reservedSMEM_offset_0_alias,@"STO_CUDA_RESERVED_SHARED STV_DEFAULT"
__nv_reservedSMEM_offset_0_alias:
	.zero		0
	.zero		64


//--------------------- .nv.constant0.wmma_bf16_kernel --------------------------
	.section	.nv.constant0.wmma_bf16_kernel,"a",@progbits
	.sectionflags	@""
	.align	4
.nv.constant0.wmma_bf16_kernel:
	.zero		940


//--------------------- SYMBOLS --------------------------

	.type		.nv.reservedSmem.offset0,@object
	.size		.nv.reservedSmem.offset0,0x4
